// auto-generated by cutlass_sweep.gemm — config: {"arch": "sm_100", "cluster_m": 1, "cluster_n": 2, "dtype": "fp16", "stages": 0, "tile_k": 64, "tile_m": 64, "tile_n": 64}
#include "cutlass/cutlass.h"
#include "cutlass/gemm/collective/collective_builder.hpp"
#include "cutlass/gemm/device/gemm_universal_adapter.h"
#include "cutlass/gemm/kernel/gemm_universal.hpp"
#include "cutlass/epilogue/collective/collective_builder.hpp"

using ElemA = cutlass::half_t;
using ElemB = cutlass::half_t;
using ElemCD = cutlass::half_t;
using Acc  = float;
using TileShape    = cute::Shape<cute::_64, cute::_64, cute::_64>;
using ClusterShape = cute::Shape<cute::_1, cute::_2, cute::_1>;

using CollectiveEpilogue = typename cutlass::epilogue::collective::CollectiveBuilder<
    cutlass::arch::Sm100, cutlass::arch::OpClassTensorOp,
    TileShape, ClusterShape,
    cutlass::epilogue::collective::EpilogueTileAuto,
    Acc, Acc,
    ElemCD, cutlass::layout::RowMajor, 128 / cutlass::sizeof_bits<ElemCD>::value,
    ElemCD, cutlass::layout::RowMajor, 128 / cutlass::sizeof_bits<ElemCD>::value,
    cutlass::epilogue::collective::EpilogueScheduleAuto
  >::CollectiveOp;

using CollectiveMainloop = typename cutlass::gemm::collective::CollectiveBuilder<
    cutlass::arch::Sm100, cutlass::arch::OpClassTensorOp,
    ElemA, cutlass::layout::RowMajor, 128 / cutlass::sizeof_bits<ElemA>::value,
    ElemB, cutlass::layout::ColumnMajor, 128 / cutlass::sizeof_bits<ElemB>::value,
    Acc,
    TileShape, ClusterShape,
    cutlass::gemm::collective::StageCountAutoCarveout<static_cast<int>(sizeof(typename CollectiveEpilogue::SharedStorage))>,
    cutlass::gemm::collective::KernelScheduleAuto
  >::CollectiveOp;

using GemmKernel = cutlass::gemm::kernel::GemmUniversal<
    cute::Shape<int,int,int,int>,
    CollectiveMainloop,
    CollectiveEpilogue
>;
using Gemm = cutlass::gemm::device::GemmUniversalAdapter<GemmKernel>;

// Force the device kernel symbol into the cubin without needing a host main.
auto* _anchor = &cutlass::device_kernel<GemmKernel>;


// ===== COMPILED SASS (sm_100a) =====

	.target	sm_100a

	.elftype	@"ET_EXEC"


//--------------------- .note.nv.tkinfo           --------------------------
	.section	.note.nv.tkinfo,"",@"SHT_NOTE"
	.sectionflags	@"SHF_NOTE_NV_TKINFO"
	.tkinfo
        /*0018*/ 	.word	0x00000002
        /*0030*/ 	.string	""
        /*0030*/ 	.string	"ptxas"
        /*0030*/ 	.string	"Cuda compilation tools, release 13.0, V13.0.88"
        /*0030*/ 	.string	"Build cuda_13.0.r13.0/compiler.36424714_0"
        /*0030*/ 	.string	"-arch sm_100a -m 64 "



//--------------------- .note.nv.cuinfo           --------------------------
	.section	.note.nv.cuinfo,"",@"SHT_NOTE"
	.sectionflags	@"SHF_NOTE_NV_CUINFO"
        /*0018*/ 	.short	0x0002
        /*001a*/ 	.short	0x0064
        /*001c*/ 	.short	0x0082
	.zero		2


//--------------------- .nv.info                  --------------------------
	.section	.nv.info,"",@"SHT_CUDA_INFO"
	.align	4


	//----- nvinfo : EIATTR_REGCOUNT
	.align		4
        /*0000*/ 	.byte	0x04, 0x2f
        /*0002*/ 	.short	(.L_19 - .L_18)
	.align		4
.L_18:
        /*0004*/ 	.word	index@(_ZN7cutlass13device_kernelINS_4gemm6kernel13GemmUniversalIN4cute5tupleIJiiiiEEENS1_10collective13CollectiveMmaINS1_35MainloopSm100TmaUmmaWarpSpecializedILi13ELi2ELi4ENS5_IJNS4_1CILi1EEENSA_ILi2EEESB_EEEEENS5_IJNSA_ILi64EEESF_SF_EEENS_6half_tENS5_IJlSB_lEEESH_SI_NS4_8TiledMMAINS4_8MMA_AtomIJNS4_20SM100_MMA_F16BF16_SSISH_SH_fLi64ELi64ELNS4_4UMMA5MajorE0ELSN_0ELNSM_7ScaleInE0ELSO_0EEEEEENS4_6LayoutINS5_IJSB_SB_SB_EEENS5_IJNSA_ILi0EEEST_ST_EEEEENS5_IJNS4_10UnderscoreESW_SW_EEEEENS4_23SM90_TMA_LOAD_MULTICASTENS4_14ComposedLayoutINS4_7SwizzleILi3ELi4ELi3EEENS4_18smem_ptr_flag_bitsILi16EEENSR_INS5_IJNSA_ILi8EEESF_EEENS5_IJSF_SB_EEEEEEEvNS4_8identityENS4_13SM90_TMA_LOADES19_vS1A_EENS_8epilogue10collective18CollectiveEpilogueINS1D_23Sm100TmaWarpSpecializedILi3ELi2ELi16ELb1ELb0EEEJSG_NS5_IJNSR_ISF_SB_EENSR_INSA_ILi32EEESB_EEEEESH_SI_SH_SI_NS1D_6fusion15FusionCallbacksIS1H_NS1M_17LinearCombinationISH_fSH_fLNS_15FloatRoundStyleE2EEESG_S1L_JEEENS4_5SM1004TMEM4LOAD26SM100_TMEM_LOAD_16dp256b4xES1B_NS10_INS11_ILi2ELi4ELi3EEES14_NSR_INS5_IJS15_S1J_EEENS5_IJS1J_SB_EEEEEEENS4_17SM75_U32x4_LDSM_NENS4_14SM90_TMA_STOREES20_NS4_17SM90_U32x4_STSM_NENS4_39AutoVectorizingCopyWithAssumedAlignmentILi128EEEEEEvvEEEEvNT_6ParamsE)
        /*0008*/ 	.word	0x00000045


	//----- nvinfo : EIATTR_FRAME_SIZE
	.align		4
.L_19:
        /*000c*/ 	.byte	0x04, 0x11
        /*000e*/ 	.short	(.L_21 - .L_20)
	.align		4
.L_20:
        /*0010*/ 	.word	index@($__internal_2_$__cuda_sm10x_tcgen05_guardrail_trap_unallocated_columns_being_dealloced)
        /*0014*/ 	.word	0x00000000


	//----- nvinfo : EIATTR_FRAME_SIZE
	.align		4
.L_21:
        /*0018*/ 	.byte	0x04, 0x11
        /*001a*/ 	.short	(.L_23 - .L_22)
	.align		4
.L_22:
        /*001c*/ 	.word	index@($__internal_1_$__cuda_sm10x_tcgen05_guardrail_trap_phase_invalid_during_alloc)
        /*0020*/ 	.word	0x00000000


	//----- nvinfo : EIATTR_FRAME_SIZE
	.align		4
.L_23:
        /*0024*/ 	.byte	0x04, 0x11
        /*0026*/ 	.short	(.L_25 - .L_24)
	.align		4
.L_24:
        /*0028*/ 	.word	index@($__internal_0_$__cuda_sm10x_tcgen05_guardrail_trap_col_being_dealloced_not_returned_by_alloc)
        /*002c*/ 	.word	0x00000000


	//----- nvinfo : EIATTR_FRAME_SIZE
	.align		4
.L_25:
        /*0030*/ 	.byte	0x04, 0x11
        /*0032*/ 	.short	(.L_27 - .L_26)
	.align		4
.L_26:
        /*0034*/ 	.word	index@(_ZN7cutlass13device_kernelINS_4gemm6kernel13GemmUniversalIN4cute5tupleIJiiiiEEENS1_10collective13CollectiveMmaINS1_35MainloopSm100TmaUmmaWarpSpecializedILi13ELi2ELi4ENS5_IJNS4_1CILi1EEENSA_ILi2EEESB_EEEEENS5_IJNSA_ILi64EEESF_SF_EEENS_6half_tENS5_IJlSB_lEEESH_SI_NS4_8TiledMMAINS4_8MMA_AtomIJNS4_20SM100_MMA_F16BF16_SSISH_SH_fLi64ELi64ELNS4_4UMMA5MajorE0ELSN_0ELNSM_7ScaleInE0ELSO_0EEEEEENS4_6LayoutINS5_IJSB_SB_SB_EEENS5_IJNSA_ILi0EEEST_ST_EEEEENS5_IJNS4_10UnderscoreESW_SW_EEEEENS4_23SM90_TMA_LOAD_MULTICASTENS4_14ComposedLayoutINS4_7SwizzleILi3ELi4ELi3EEENS4_18smem_ptr_flag_bitsILi16EEENSR_INS5_IJNSA_ILi8EEESF_EEENS5_IJSF_SB_EEEEEEEvNS4_8identityENS4_13SM90_TMA_LOADES19_vS1A_EENS_8epilogue10collective18CollectiveEpilogueINS1D_23Sm100TmaWarpSpecializedILi3ELi2ELi16ELb1ELb0EEEJSG_NS5_IJNSR_ISF_SB_EENSR_INSA_ILi32EEESB_EEEEESH_SI_SH_SI_NS1D_6fusion15FusionCallbacksIS1H_NS1M_17LinearCombinationISH_fSH_fLNS_15FloatRoundStyleE2EEESG_S1L_JEEENS4_5SM1004TMEM4LOAD26SM100_TMEM_LOAD_16dp256b4xES1B_NS10_INS11_ILi2ELi4ELi3EEES14_NSR_INS5_IJS15_S1J_EEENS5_IJS1J_SB_EEEEEEENS4_17SM75_U32x4_LDSM_NENS4_14SM90_TMA_STOREES20_NS4_17SM90_U32x4_STSM_NENS4_39AutoVectorizingCopyWithAssumedAlignmentILi128EEEEEEvvEEEEvNT_6ParamsE)
        /*0038*/ 	.word	0x00000000


	//----- nvinfo : EIATTR_MIN_STACK_SIZE
	.align		4
.L_27:
        /*003c*/ 	.byte	0x04, 0x12
        /*003e*/ 	.short	(.L_29 - .L_28)
	.align		4
.L_28:
        /*0040*/ 	.word	index@(_ZN7cutlass13device_kernelINS_4gemm6kernel13GemmUniversalIN4cute5tupleIJiiiiEEENS1_10collective13CollectiveMmaINS1_35MainloopSm100TmaUmmaWarpSpecializedILi13ELi2ELi4ENS5_IJNS4_1CILi1EEENSA_ILi2EEESB_EEEEENS5_IJNSA_ILi64EEESF_SF_EEENS_6half_tENS5_IJlSB_lEEESH_SI_NS4_8TiledMMAINS4_8MMA_AtomIJNS4_20SM100_MMA_F16BF16_SSISH_SH_fLi64ELi64ELNS4_4UMMA5MajorE0ELSN_0ELNSM_7ScaleInE0ELSO_0EEEEEENS4_6LayoutINS5_IJSB_SB_SB_EEENS5_IJNSA_ILi0EEEST_ST_EEEEENS5_IJNS4_10UnderscoreESW_SW_EEEEENS4_23SM90_TMA_LOAD_MULTICASTENS4_14ComposedLayoutINS4_7SwizzleILi3ELi4ELi3EEENS4_18smem_ptr_flag_bitsILi16EEENSR_INS5_IJNSA_ILi8EEESF_EEENS5_IJSF_SB_EEEEEEEvNS4_8identityENS4_13SM90_TMA_LOADES19_vS1A_EENS_8epilogue10collective18CollectiveEpilogueINS1D_23Sm100TmaWarpSpecializedILi3ELi2ELi16ELb1ELb0EEEJSG_NS5_IJNSR_ISF_SB_EENSR_INSA_ILi32EEESB_EEEEESH_SI_SH_SI_NS1D_6fusion15FusionCallbacksIS1H_NS1M_17LinearCombinationISH_fSH_fLNS_15FloatRoundStyleE2EEESG_S1L_JEEENS4_5SM1004TMEM4LOAD26SM100_TMEM_LOAD_16dp256b4xES1B_NS10_INS11_ILi2ELi4ELi3EEES14_NSR_INS5_IJS15_S1J_EEENS5_IJS1J_SB_EEEEEEENS4_17SM75_U32x4_LDSM_NENS4_14SM90_TMA_STOREES20_NS4_17SM90_U32x4_STSM_NENS4_39AutoVectorizingCopyWithAssumedAlignmentILi128EEEEEEvvEEEEvNT_6ParamsE)
        /*0044*/ 	.word	0x00000000
.L_29:


//--------------------- .nv.compat                --------------------------
	.section	.nv.compat,"",@"SHT_CUDA_COMPAT_INFO"
	.align	4
        /*0000*/ 	.byte	0x02, 0x09, 0x01, 0x00, 0x02, 0x02, 0x02, 0x00, 0x02, 0x05, 0x05, 0x00, 0x03, 0x07, 0x01, 0x01
        /*0010*/ 	.byte	0x02, 0x03, 0x01, 0x00, 0x02, 0x06, 0x01, 0x00, 0x04, 0x0b, 0x08, 0x00, 0x09, 0x00, 0x00, 0x00
        /*0020*/ 	.byte	0x00, 0x00, 0x00, 0x00


//--------------------- .nv.info._ZN7cutlass13device_kernelINS_4gemm6kernel13GemmUniversalIN4cute5tupleIJiiiiEEENS1_10collective13CollectiveMmaINS1_35MainloopSm100TmaUmmaWarpSpecializedILi13ELi2ELi4ENS5_IJNS4_1CILi1EEENSA_ILi2EEESB_EEEEENS5_IJNSA_ILi64EEESF_SF_EEENS_6half_tENS5_IJlSB_lEEESH_SI_NS4_8TiledMMAINS4_8MMA_AtomIJNS4_20SM100_MMA_F16BF16_SSISH_SH_fLi64ELi64ELNS4_4UMMA5MajorE0ELSN_0ELNSM_7ScaleInE0ELSO_0EEEEEENS4_6LayoutINS5_IJSB_SB_SB_EEENS5_IJNSA_ILi0EEEST_ST_EEEEENS5_IJNS4_10UnderscoreESW_SW_EEEEENS4_23SM90_TMA_LOAD_MULTICASTENS4_14ComposedLayoutINS4_7SwizzleILi3ELi4ELi3EEENS4_18smem_ptr_flag_bitsILi16EEENSR_INS5_IJNSA_ILi8EEESF_EEENS5_IJSF_SB_EEEEEEEvNS4_8identityENS4_13SM90_TMA_LOADES19_vS1A_EENS_8epilogue10collective18CollectiveEpilogueINS1D_23Sm100TmaWarpSpecializedILi3ELi2ELi16ELb1ELb0EEEJSG_NS5_IJNSR_ISF_SB_EENSR_INSA_ILi32EEESB_EEEEESH_SI_SH_SI_NS1D_6fusion15FusionCallbacksIS1H_NS1M_17LinearCombinationISH_fSH_fLNS_15FloatRoundStyleE2EEESG_S1L_JEEENS4_5SM1004TMEM4LOAD26SM100_TMEM_LOAD_16dp256b4xES1B_NS10_INS11_ILi2ELi4ELi3EEES14_NSR_INS5_IJS15_S1J_EEENS5_IJS1J_SB_EEEEEEENS4_17SM75_U32x4_LDSM_NENS4_14SM90_TMA_STOREES20_NS4_17SM90_U32x4_STSM_NENS4_39AutoVectorizingCopyWithAssumedAlignmentILi128EEEEEEvvEEEEvNT_6ParamsE --------------------------
	.section	.nv.info._ZN7cutlass13device_kernelINS_4gemm6kernel13GemmUniversalIN4cute5tupleIJiiiiEEENS1_10collective13CollectiveMmaINS1_35MainloopSm100TmaUmmaWarpSpecializedILi13ELi2ELi4ENS5_IJNS4_1CILi1EEENSA_ILi2EEESB_EEEEENS5_IJNSA_ILi64EEESF_SF_EEENS_6half_tENS5_IJlSB_lEEESH_SI_NS4_8TiledMMAINS4_8MMA_AtomIJNS4_20SM100_MMA_F16BF16_SSISH_SH_fLi64ELi64ELNS4_4UMMA5MajorE0ELSN_0ELNSM_7ScaleInE0ELSO_0EEEEEENS4_6LayoutINS5_IJSB_SB_SB_EEENS5_IJNSA_ILi0EEEST_ST_EEEEENS5_IJNS4_10UnderscoreESW_SW_EEEEENS4_23SM90_TMA_LOAD_MULTICASTENS4_14ComposedLayoutINS4_7SwizzleILi3ELi4ELi3EEENS4_18smem_ptr_flag_bitsILi16EEENSR_INS5_IJNSA_ILi8EEESF_EEENS5_IJSF_SB_EEEEEEEvNS4_8identityENS4_13SM90_TMA_LOADES19_vS1A_EENS_8epilogue10collective18CollectiveEpilogueINS1D_23Sm100TmaWarpSpecializedILi3ELi2ELi16ELb1ELb0EEEJSG_NS5_IJNSR_ISF_SB_EENSR_INSA_ILi32EEESB_EEEEESH_SI_SH_SI_NS1D_6fusion15FusionCallbacksIS1H_NS1M_17LinearCombinationISH_fSH_fLNS_15FloatRoundStyleE2EEESG_S1L_JEEENS4_5SM1004TMEM4LOAD26SM100_TMEM_LOAD_16dp256b4xES1B_NS10_INS11_ILi2ELi4ELi3EEES14_NSR_INS5_IJS15_S1J_EEENS5_IJS1J_SB_EEEEEEENS4_17SM75_U32x4_LDSM_NENS4_14SM90_TMA_STOREES20_NS4_17SM90_U32x4_STSM_NENS4_39AutoVectorizingCopyWithAssumedAlignmentILi128EEEEEEvvEEEEvNT_6ParamsE,"",@"SHT_CUDA_INFO"
	.sectionflags	@""
	.align	4


	//----- nvinfo : EIATTR_CUDA_API_VERSION
	.align		4
        /*0000*/ 	.byte	0x04, 0x37
        /*0002*/ 	.short	(.L_31 - .L_30)
.L_30:
        /*0004*/ 	.word	0x00000082


	//----- nvinfo : EIATTR_KPARAM_INFO
	.align		4
.L_31:
        /*0008*/ 	.byte	0x04, 0x17
        /*000a*/ 	.short	(.L_33 - .L_32)
.L_32:
        /*000c*/ 	.word	0x00000000
        /*0010*/ 	.short	0x0000
        /*0012*/ 	.short	0x0000
        /*0014*/ 	.byte	0x00, 0xf0, 0x01, 0x20


	//----- nvinfo : EIATTR_AT_ENTRY_FRAGMENTS
	.align		4
.L_33:
        /*0018*/ 	.byte	0x04, 0x4f
        /*001a*/ 	.short	(.L_35 - .L_34)


	//   ....[0]....
.L_34:
        /*001c*/ 	.word	0x00000006


	//----- nvinfo : EIATTR_RESERVED_SMEM_USED
	.align		4
.L_35:
        /*0020*/ 	.byte	0x01, 0x41
	.zero		2


	//----- nvinfo : EIATTR_SPARSE_MMA_MASK
	.align		4
        /*0024*/ 	.byte	0x03, 0x50
        /*0026*/ 	.short	0x0000


	//----- nvinfo : EIATTR_TCGEN05_1CTA_USED
	.align		4
        /*0028*/ 	.byte	0x01, 0x51
	.zero		2


	//----- nvinfo : EIATTR_MAXREG_COUNT
	.align		4
        /*002c*/ 	.byte	0x03, 0x1b
        /*002e*/ 	.short	0x00ff


	//----- nvinfo : EIATTR_NUM_BARRIERS
	.align		4
        /*0030*/ 	.byte	0x02, 0x4c
        /*0032*/ 	.byte	0x07
	.zero		1


	//----- nvinfo : EIATTR_EXTERNS
	.align		4
        /*0034*/ 	.byte	0x04, 0x0f
        /*0036*/ 	.short	(.L_37 - .L_36)


	//   ....[0]....
	.align		4
.L_36:
        /*0038*/ 	.word	index@(__assertfail)


	//----- nvinfo : EIATTR_MERCURY_ISA_VERSION
	.align		4
.L_37:
        /*003c*/ 	.byte	0x03, 0x5f
        /*003e*/ 	.short	0x0101


	//----- nvinfo : EIATTR_INT_WARP_WIDE_INSTR_OFFSETS
	.align		4
        /*0040*/ 	.byte	0x04, 0x31
        /*0042*/ 	.short	(.L_39 - .L_38)


	//   ....[0]....
.L_38:
        /*0044*/ 	.word	0x00004340


	//   ....[1]....
        /*0048*/ 	.word	0x00004370


	//   ....[2]....
        /*004c*/ 	.word	0x00004390


	//   ....[3]....
        /*0050*/ 	.word	0x00004f60


	//   ....[4]....
        /*0054*/ 	.word	0x00004fe0


	//   ....[5]....
        /*0058*/ 	.word	0x000050e0


	//   ....[6]....
        /*005c*/ 	.word	0x000051f0


	//----- nvinfo : EIATTR_COOP_GROUP_MASK_REGIDS
	.align		4
.L_39:
        /*0060*/ 	.byte	0x04, 0x29
        /*0062*/ 	.short	(.L_41 - .L_40)


	//   ....[0]....
.L_40:
        /*0064*/ 	.word	0xffffffff


	//   ....[1]....
        /*0068*/ 	.word	0xffffffff


	//   ....[2]....
        /*006c*/ 	.word	0xffffffff


	//   ....[3]....
        /*0070*/ 	.word	0xffffffff


	//   ....[4]....
        /*0074*/ 	.word	0xffffffff


	//   ....[5]....
        /*0078*/ 	.word	0xffffffff


	//   ....[6]....
        /*007c*/ 	.word	0xffffffff


	//   ....[7]....
        /*0080*/ 	.word	0xffffffff


	//   ....[8]....
        /*0084*/ 	.word	0xffffffff


	//   ....[9]....
        /*0088*/ 	.word	0xffffffff


	//   ....[10]....
        /*008c*/ 	.word	0xffffffff


	//   ....[11]....
        /*0090*/ 	.word	0xffffffff


	//   ....[12]....
        /*0094*/ 	.word	0xffffffff


	//   ....[13]....
        /*0098*/ 	.word	0xffffffff


	//----- nvinfo : EIATTR_COOP_GROUP_INSTR_OFFSETS
	.align		4
.L_41:
        /*009c*/ 	.byte	0x04, 0x28
        /*009e*/ 	.short	(.L_43 - .L_42)


	//   ....[0]....
.L_42:
        /*00a0*/ 	.word	0x00000080


	//   ....[1]....
        /*00a4*/ 	.word	0x000004f0


	//   ....[2]....
        /*00a8*/ 	.word	0x000007f0


	//   ....[3]....
        /*00ac*/ 	.word	0x00000970


	//   ....[4]....
        /*00b0*/ 	.word	0x00000a70


	//   ....[5]....
        /*00b4*/ 	.word	0x00000be0


	//   ....[6]....
        /*00b8*/ 	.word	0x00000d80


	//   ....[7]....
        /*00bc*/ 	.word	0x00000f30


	//   ....[8]....
        /*00c0*/ 	.word	0x00002160


	//   ....[9]....
        /*00c4*/ 	.word	0x00003530


	//   ....[10]....
        /*00c8*/ 	.word	0x00003740


	//   ....[11]....
        /*00cc*/ 	.word	0x00003770


	//   ....[12]....
        /*00d0*/ 	.word	0x00004220


	//   ....[13]....
        /*00d4*/ 	.word	0x00004450


	//----- nvinfo : EIATTR_VRC_CTA_INIT_COUNT
	.align		4
.L_43:
        /*00d8*/ 	.byte	0x02, 0x4a
        /*00da*/ 	.byte	0x80
	.zero		1


	//----- nvinfo : EIATTR_SYSCALL_OFFSETS
	.align		4
        /*00dc*/ 	.byte	0x04, 0x46
        /*00de*/ 	.short	(.L_45 - .L_44)


	//   ....[0]....
.L_44:
        /*00e0*/ 	.word	0x00005ef0


	//   ....[1]....
        /*00e4*/ 	.word	0x00005fe0


	//   ....[2]....
        /*00e8*/ 	.word	0x00006820


	//   ....[3]....
        /*00ec*/ 	.word	0x00007170


	//----- nvinfo : EIATTR_MBARRIER_INSTR_OFFSETS
	.align		4
.L_45:
        /*00f0*/ 	.byte	0x04, 0x39
        /*00f2*/ 	.short	(.L_47 - .L_46)


	//   ....[0]....
.L_46:
        /*00f4*/ 	.word	0x00000630
        /*00f8*/ 	.word	0x000000ff
        /*00fc*/ 	.word	0x00000000
        /*0100*/ 	.short	0x0100
        /*0102*/ 	.byte	0x04
	.zero		1


	//   ....[1]....
        /*0104*/ 	.word	0x00000640
        /*0108*/ 	.word	0x000000ff
        /*010c*/ 	.word	0x00000068
        /*0110*/ 	.short	0x0100
        /*0112*/ 	.byte	0x04
	.zero		1


	//   ....[2]....
        /*0114*/ 	.word	0x00000650
        /*0118*/ 	.word	0x000000ff
        /*011c*/ 	.word	0x00000008
        /*0120*/ 	.short	0x0100
        /*0122*/ 	.byte	0x04
	.zero		1


	//   ....[3]....
        /*0124*/ 	.word	0x00000660
        /*0128*/ 	.word	0x000000ff
        /*012c*/ 	.word	0x00000070
        /*0130*/ 	.short	0x0100
        /*0132*/ 	.byte	0x04
	.zero		1


	//   ....[4]....
        /*0134*/ 	.word	0x00000670
        /*0138*/ 	.word	0x000000ff
        /*013c*/ 	.word	0x00000010
        /*0140*/ 	.short	0x0100
        /*0142*/ 	.byte	0x04
	.zero		1


	//   ....[5]....
        /*0144*/ 	.word	0x00000680
        /*0148*/ 	.word	0x000000ff
        /*014c*/ 	.word	0x00000078
        /*0150*/ 	.short	0x0100
        /*0152*/ 	.byte	0x04
	.zero		1


	//   ....[6]....
        /*0154*/ 	.word	0x00000690
        /*0158*/ 	.word	0x000000ff
        /*015c*/ 	.word	0x00000018
        /*0160*/ 	.short	0x0100
        /*0162*/ 	.byte	0x04
	.zero		1


	//   ....[7]....
        /*0164*/ 	.word	0x000006a0
        /*0168*/ 	.word	0x000000ff
        /*016c*/ 	.word	0x00000080
        /*0170*/ 	.short	0x0100
        /*0172*/ 	.byte	0x04
	.zero		1


	//   ....[8]....
        /*0174*/ 	.word	0x000006b0
        /*0178*/ 	.word	0x000000ff
        /*017c*/ 	.word	0x00000020
        /*0180*/ 	.short	0x0100
        /*0182*/ 	.byte	0x04
	.zero		1


	//   ....[9]....
        /*0184*/ 	.word	0x000006c0
        /*0188*/ 	.word	0x000000ff
        /*018c*/ 	.word	0x00000088
        /*0190*/ 	.short	0x0100
        /*0192*/ 	.byte	0x04
	.zero		1


	//   ....[10]....
        /*0194*/ 	.word	0x000006d0
        /*0198*/ 	.word	0x000000ff
        /*019c*/ 	.word	0x00000028
        /*01a0*/ 	.short	0x0100
        /*01a2*/ 	.byte	0x04
	.zero		1


	//   ....[11]....
        /*01a4*/ 	.word	0x000006e0
        /*01a8*/ 	.word	0x000000ff
        /*01ac*/ 	.word	0x00000090
        /*01b0*/ 	.short	0x0100
        /*01b2*/ 	.byte	0x04
	.zero		1


	//   ....[12]....
        /*01b4*/ 	.word	0x000006f0
        /*01b8*/ 	.word	0x000000ff
        /*01bc*/ 	.word	0x00000030
        /*01c0*/ 	.short	0x0100
        /*01c2*/ 	.byte	0x04
	.zero		1


	//   ....[13]....
        /*01c4*/ 	.word	0x00000700
        /*01c8*/ 	.word	0x000000ff
        /*01cc*/ 	.word	0x00000098
        /*01d0*/ 	.short	0x0100
        /*01d2*/ 	.byte	0x04
	.zero		1


	//   ....[14]....
        /*01d4*/ 	.word	0x00000710
        /*01d8*/ 	.word	0x000000ff
        /*01dc*/ 	.word	0x00000038
        /*01e0*/ 	.short	0x0100
        /*01e2*/ 	.byte	0x04
	.zero		1


	//   ....[15]....
        /*01e4*/ 	.word	0x00000720
        /*01e8*/ 	.word	0x000000ff
        /*01ec*/ 	.word	0x000000a0
        /*01f0*/ 	.short	0x0100
        /*01f2*/ 	.byte	0x04
	.zero		1


	//   ....[16]....
        /*01f4*/ 	.word	0x00000730
        /*01f8*/ 	.word	0x000000ff
        /*01fc*/ 	.word	0x00000040
        /*0200*/ 	.short	0x0100
        /*0202*/ 	.byte	0x04
	.zero		1


	//   ....[17]....
        /*0204*/ 	.word	0x00000740
        /*0208*/ 	.word	0x000000ff
        /*020c*/ 	.word	0x000000a8
        /*0210*/ 	.short	0x0100
        /*0212*/ 	.byte	0x04
	.zero		1


	//   ....[18]....
        /*0214*/ 	.word	0x00000750
        /*0218*/ 	.word	0x000000ff
        /*021c*/ 	.word	0x00000048
        /*0220*/ 	.short	0x0100
        /*0222*/ 	.byte	0x04
	.zero		1


	//   ....[19]....
        /*0224*/ 	.word	0x00000760
        /*0228*/ 	.word	0x000000ff
        /*022c*/ 	.word	0x000000b0
        /*0230*/ 	.short	0x0100
        /*0232*/ 	.byte	0x04
	.zero		1


	//   ....[20]....
        /*0234*/ 	.word	0x00000770
        /*0238*/ 	.word	0x000000ff
        /*023c*/ 	.word	0x00000050
        /*0240*/ 	.short	0x0100
        /*0242*/ 	.byte	0x04
	.zero		1


	//   ....[21]....
        /*0244*/ 	.word	0x00000780
        /*0248*/ 	.word	0x000000ff
        /*024c*/ 	.word	0x000000b8
        /*0250*/ 	.short	0x0100
        /*0252*/ 	.byte	0x04
	.zero		1


	//   ....[22]....
        /*0254*/ 	.word	0x00000790
        /*0258*/ 	.word	0x000000ff
        /*025c*/ 	.word	0x00000058
        /*0260*/ 	.short	0x0100
        /*0262*/ 	.byte	0x04
	.zero		1


	//   ....[23]....
        /*0264*/ 	.word	0x000007a0
        /*0268*/ 	.word	0x000000ff
        /*026c*/ 	.word	0x000000c0
        /*0270*/ 	.short	0x0100
        /*0272*/ 	.byte	0x04
	.zero		1


	//   ....[24]....
        /*0274*/ 	.word	0x000007b0
        /*0278*/ 	.word	0x000000ff
        /*027c*/ 	.word	0x00000060
        /*0280*/ 	.short	0x0100
        /*0282*/ 	.byte	0x04
	.zero		1


	//   ....[25]....
        /*0284*/ 	.word	0x000007c0
        /*0288*/ 	.word	0x000000ff
        /*028c*/ 	.word	0x000000c8
        /*0290*/ 	.short	0x0100
        /*0292*/ 	.byte	0x04
	.zero		1


	//   ....[26]....
        /*0294*/ 	.word	0x00000900
        /*0298*/ 	.word	0x000000ff
        /*029c*/ 	.word	0x000000d0
        /*02a0*/ 	.short	0x0100
        /*02a2*/ 	.byte	0x04
	.zero		1


	//   ....[27]....
        /*02a4*/ 	.word	0x00000910
        /*02a8*/ 	.word	0x000000ff
        /*02ac*/ 	.word	0x000000e8
        /*02b0*/ 	.short	0x0100
        /*02b2*/ 	.byte	0x04
	.zero		1


	//   ....[28]....
        /*02b4*/ 	.word	0x00000920
        /*02b8*/ 	.word	0x000000ff
        /*02bc*/ 	.word	0x000000d8
        /*02c0*/ 	.short	0x0100
        /*02c2*/ 	.byte	0x04
	.zero		1


	//   ....[29]....
        /*02c4*/ 	.word	0x00000930
        /*02c8*/ 	.word	0x000000ff
        /*02cc*/ 	.word	0x000000f0
        /*02d0*/ 	.short	0x0100
        /*02d2*/ 	.byte	0x04
	.zero		1


	//   ....[30]....
        /*02d4*/ 	.word	0x00000940
        /*02d8*/ 	.word	0x000000ff
        /*02dc*/ 	.word	0x000000e0
        /*02e0*/ 	.short	0x0100
        /*02e2*/ 	.byte	0x04
	.zero		1


	//   ....[31]....
        /*02e4*/ 	.word	0x00000950
        /*02e8*/ 	.word	0x000000ff
        /*02ec*/ 	.word	0x000000f8
        /*02f0*/ 	.short	0x0100
        /*02f2*/ 	.byte	0x04
	.zero		1


	//   ....[32]....
        /*02f4*/ 	.word	0x00000a40
        /*02f8*/ 	.word	0x000000ff
        /*02fc*/ 	.word	0x00000100
        /*0300*/ 	.short	0x0100
        /*0302*/ 	.byte	0x06
	.zero		1


	//   ....[33]....
        /*0304*/ 	.word	0x00000a50
        /*0308*/ 	.word	0x000000ff
        /*030c*/ 	.word	0x00000108
        /*0310*/ 	.short	0x0100
        /*0312*/ 	.byte	0x06
	.zero		1


	//   ....[34]....
        /*0314*/ 	.word	0x00000b90
        /*0318*/ 	.word	0x000000ff
        /*031c*/ 	.word	0x00000110
        /*0320*/ 	.short	0x0100
        /*0322*/ 	.byte	0x06
	.zero		1


	//   ....[35]....
        /*0324*/ 	.word	0x00000ba0
        /*0328*/ 	.word	0x000000ff
        /*032c*/ 	.word	0x00000120
        /*0330*/ 	.short	0x0100
        /*0332*/ 	.byte	0x06
	.zero		1


	//   ....[36]....
        /*0334*/ 	.word	0x00000bb0
        /*0338*/ 	.word	0x000000ff
        /*033c*/ 	.word	0x00000118
        /*0340*/ 	.short	0x0100
        /*0342*/ 	.byte	0x06
	.zero		1


	//   ....[37]....
        /*0344*/ 	.word	0x00000bc0
        /*0348*/ 	.word	0x000000ff
        /*034c*/ 	.word	0x00000128
        /*0350*/ 	.short	0x0100
        /*0352*/ 	.byte	0x06
	.zero		1


	//   ....[38]....
        /*0354*/ 	.word	0x00000cf0
        /*0358*/ 	.word	0x000000ff
        /*035c*/ 	.word	0x00000130
        /*0360*/ 	.short	0x0100
        /*0362*/ 	.byte	0x04
	.zero		1


	//   ....[39]....
        /*0364*/ 	.word	0x00000d00
        /*0368*/ 	.word	0x000000ff
        /*036c*/ 	.word	0x00000150
        /*0370*/ 	.short	0x0100
        /*0372*/ 	.byte	0x04
	.zero		1


	//   ....[40]....
        /*0374*/ 	.word	0x00000d10
        /*0378*/ 	.word	0x000000ff
        /*037c*/ 	.word	0x00000138
        /*0380*/ 	.short	0x0100
        /*0382*/ 	.byte	0x04
	.zero		1


	//   ....[41]....
        /*0384*/ 	.word	0x00000d20
        /*0388*/ 	.word	0x000000ff
        /*038c*/ 	.word	0x00000158
        /*0390*/ 	.short	0x0100
        /*0392*/ 	.byte	0x04
	.zero		1


	//   ....[42]....
        /*0394*/ 	.word	0x00000d30
        /*0398*/ 	.word	0x000000ff
        /*039c*/ 	.word	0x00000140
        /*03a0*/ 	.short	0x0100
        /*03a2*/ 	.byte	0x04
	.zero		1


	//   ....[43]....
        /*03a4*/ 	.word	0x00000d40
        /*03a8*/ 	.word	0x000000ff
        /*03ac*/ 	.word	0x00000160
        /*03b0*/ 	.short	0x0100
        /*03b2*/ 	.byte	0x04
	.zero		1


	//   ....[44]....
        /*03b4*/ 	.word	0x00000d50
        /*03b8*/ 	.word	0x000000ff
        /*03bc*/ 	.word	0x00000148
        /*03c0*/ 	.short	0x0100
        /*03c2*/ 	.byte	0x04
	.zero		1


	//   ....[45]....
        /*03c4*/ 	.word	0x00000d60
        /*03c8*/ 	.word	0x000000ff
        /*03cc*/ 	.word	0x00000168
        /*03d0*/ 	.short	0x0100
        /*03d2*/ 	.byte	0x04
	.zero		1


	//   ....[46]....
        /*03d4*/ 	.word	0x00000e50
        /*03d8*/ 	.word	0x000000ff
        /*03dc*/ 	.word	0x00000170
        /*03e0*/ 	.short	0x0100
        /*03e2*/ 	.byte	0x04
	.zero		1


	//   ....[47]....
        /*03e4*/ 	.word	0x00000e60
        /*03e8*/ 	.word	0x000000ff
        /*03ec*/ 	.word	0x00000180
        /*03f0*/ 	.short	0x0100
        /*03f2*/ 	.byte	0x04
	.zero		1


	//   ....[48]....
        /*03f4*/ 	.word	0x00000e70
        /*03f8*/ 	.word	0x000000ff
        /*03fc*/ 	.word	0x00000178
        /*0400*/ 	.short	0x0100
        /*0402*/ 	.byte	0x04
	.zero		1


	//   ....[49]....
        /*0404*/ 	.word	0x00000e80
        /*0408*/ 	.word	0x000000ff
        /*040c*/ 	.word	0x00000188
        /*0410*/ 	.short	0x0100
        /*0412*/ 	.byte	0x04
	.zero		1


	//   ....[50]....
        /*0414*/ 	.word	0x000019e0
        /*0418*/ 	.word	0x00000000
        /*041c*/ 	.word	0x00000180
        /*0420*/ 	.short	0x010a
        /*0422*/ 	.byte	0xff
	.zero		1


	//   ....[51]....
        /*0424*/ 	.word	0x00001a10
        /*0428*/ 	.word	0x00000000
        /*042c*/ 	.word	0x00000170
        /*0430*/ 	.short	0x0101
        /*0432*/ 	.byte	0xff
	.zero		1


	//   ....[52]....
        /*0434*/ 	.word	0x00001ae0
        /*0438*/ 	.word	0x000000ff
        /*043c*/ 	.word	0x00000068
        /*0440*/ 	.short	0x010a
        /*0442*/ 	.byte	0x04
	.zero		1


	//   ....[53]....
        /*0444*/ 	.word	0x00001b60
        /*0448*/ 	.word	0x000000ff
        /*044c*/ 	.word	0x00000068
        /*0450*/ 	.short	0x010a
        /*0452*/ 	.byte	0x21
	.zero		1


	//   ....[54]....
        /*0454*/ 	.word	0x00001d00
        /*0458*/ 	.word	0x000000ff
        /*045c*/ 	.word	0x00000068
        /*0460*/ 	.short	0x010a
        /*0462*/ 	.byte	0x08
	.zero		1


	//   ....[55]....
        /*0464*/ 	.word	0x00001e10
        /*0468*/ 	.word	0x000000ff
        /*046c*/ 	.word	0x00000108
        /*0470*/ 	.short	0x0101
        /*0472*/ 	.byte	0x06
	.zero		1


	//   ....[56]....
        /*0474*/ 	.word	0x00001e30
        /*0478*/ 	.word	0x000000ff
        /*047c*/ 	.word	0x00000068
        /*0480*/ 	.short	0x010a
        /*0482*/ 	.byte	0x04
	.zero		1


	//   ....[57]....
        /*0484*/ 	.word	0x00001eb0
        /*0488*/ 	.word	0x000000ff
        /*048c*/ 	.word	0x00000068
        /*0490*/ 	.short	0x010a
        /*0492*/ 	.byte	0x11
	.zero		1


	//   ....[58]....
        /*0494*/ 	.word	0x00002050
        /*0498*/ 	.word	0x000000ff
        /*049c*/ 	.word	0x00000068
        /*04a0*/ 	.short	0x010a
        /*04a2*/ 	.byte	0x07
	.zero		1


	//   ....[59]....
        /*04a4*/ 	.word	0x00002190
        /*04a8*/ 	.word	0x00000003
        /*04ac*/ 	.word	0x00000110
        /*04b0*/ 	.short	0x010a
        /*04b2*/ 	.byte	0xff
	.zero		1


	//   ....[60]....
        /*04b4*/ 	.word	0x000022e0
        /*04b8*/ 	.word	0x00000000
        /*04bc*/ 	.word	0x00000000
        /*04c0*/ 	.short	0x0101
        /*04c2*/ 	.byte	0xff
	.zero		1


	//   ....[61]....
        /*04c4*/ 	.word	0x000028a0
        /*04c8*/ 	.word	0x000000ff
        /*04cc*/ 	.word	0x00000000
        /*04d0*/ 	.short	0x010a
        /*04d2*/ 	.byte	0x04
	.zero		1


	//   ....[62]....
        /*04d4*/ 	.word	0x00002930
        /*04d8*/ 	.word	0x000000ff
        /*04dc*/ 	.word	0x00000000
        /*04e0*/ 	.short	0x010a
        /*04e2*/ 	.byte	0x05
	.zero		1


	//   ....[63]....
        /*04e4*/ 	.word	0x000029c0
        /*04e8*/ 	.word	0x000000ff
        /*04ec*/ 	.word	0x00000000
        /*04f0*/ 	.short	0x010a
        /*04f2*/ 	.byte	0x05
	.zero		1


	//   ....[64]....
        /*04f4*/ 	.word	0x00002a50
        /*04f8*/ 	.word	0x000000ff
        /*04fc*/ 	.word	0x00000000
        /*0500*/ 	.short	0x010a
        /*0502*/ 	.byte	0x05
	.zero		1


	//   ....[65]....
        /*0504*/ 	.word	0x00002ae0
        /*0508*/ 	.word	0x000000ff
        /*050c*/ 	.word	0x00000000
        /*0510*/ 	.short	0x010a
        /*0512*/ 	.byte	0x05
	.zero		1


	//   ....[66]....
        /*0514*/ 	.word	0x00002b70
        /*0518*/ 	.word	0x000000ff
        /*051c*/ 	.word	0x00000000
        /*0520*/ 	.short	0x010a
        /*0522*/ 	.byte	0x05
	.zero		1


	//   ....[67]....
        /*0524*/ 	.word	0x00002c00
        /*0528*/ 	.word	0x000000ff
        /*052c*/ 	.word	0x00000000
        /*0530*/ 	.short	0x010a
        /*0532*/ 	.byte	0x05
	.zero		1


	//   ....[68]....
        /*0534*/ 	.word	0x00002c90
        /*0538*/ 	.word	0x000000ff
        /*053c*/ 	.word	0x00000000
        /*0540*/ 	.short	0x010a
        /*0542*/ 	.byte	0x05
	.zero		1


	//   ....[69]....
        /*0544*/ 	.word	0x00002d20
        /*0548*/ 	.word	0x000000ff
        /*054c*/ 	.word	0x00000000
        /*0550*/ 	.short	0x010a
        /*0552*/ 	.byte	0x05
	.zero		1


	//   ....[70]....
        /*0554*/ 	.word	0x00002db0
        /*0558*/ 	.word	0x000000ff
        /*055c*/ 	.word	0x00000000
        /*0560*/ 	.short	0x010a
        /*0562*/ 	.byte	0x05
	.zero		1


	//   ....[71]....
        /*0564*/ 	.word	0x00002e40
        /*0568*/ 	.word	0x000000ff
        /*056c*/ 	.word	0x00000000
        /*0570*/ 	.short	0x010a
        /*0572*/ 	.byte	0x05
	.zero		1


	//   ....[72]....
        /*0574*/ 	.word	0x00002ed0
        /*0578*/ 	.word	0x000000ff
        /*057c*/ 	.word	0x00000000
        /*0580*/ 	.short	0x010a
        /*0582*/ 	.byte	0x05
	.zero		1


	//   ....[73]....
        /*0584*/ 	.word	0x00002f70
        /*0588*/ 	.word	0x00000000
        /*058c*/ 	.word	0x00000000
        /*0590*/ 	.short	0x010a
        /*0592*/ 	.byte	0xff
	.zero		1


	//   ....[74]....
        /*0594*/ 	.word	0x00003090
        /*0598*/ 	.word	0x00000002
        /*059c*/ 	.word	0x00000170
        /*05a0*/ 	.short	0x010a
        /*05a2*/ 	.byte	0xff
	.zero		1


	//   ....[75]....
        /*05a4*/ 	.word	0x00003100
        /*05a8*/ 	.word	0x00000002
        /*05ac*/ 	.word	0x00000000
        /*05b0*/ 	.short	0x0101
        /*05b2*/ 	.byte	0xff
	.zero		1


	//   ....[76]....
        /*05b4*/ 	.word	0x00003120
        /*05b8*/ 	.word	0x000000ff
        /*05bc*/ 	.word	0x00000120
        /*05c0*/ 	.short	0x010a
        /*05c2*/ 	.byte	0x04
	.zero		1


	//   ....[77]....
        /*05c4*/ 	.word	0x00003240
        /*05c8*/ 	.word	0x00000002
        /*05cc*/ 	.word	0x00000110
        /*05d0*/ 	.short	0x010a
        /*05d2*/ 	.byte	0xff
	.zero		1


	//   ....[78]....
        /*05d4*/ 	.word	0x00003340
        /*05d8*/ 	.word	0x00000002
        /*05dc*/ 	.word	0x00000000
        /*05e0*/ 	.short	0x0101
        /*05e2*/ 	.byte	0xff
	.zero		1


	//   ....[79]....
        /*05e4*/ 	.word	0x000033d0
        /*05e8*/ 	.word	0x000000ff
        /*05ec*/ 	.word	0x00000120
        /*05f0*/ 	.short	0x0106
        /*05f2*/ 	.byte	0x04
	.zero		1


	//   ....[80]....
        /*05f4*/ 	.word	0x000033f0
        /*05f8*/ 	.word	0x000000ff
        /*05fc*/ 	.word	0x00000120
        /*0600*/ 	.short	0x010a
        /*0602*/ 	.byte	0x04
	.zero		1


	//   ....[81]....
        /*0604*/ 	.word	0x00003480
        /*0608*/ 	.word	0x000000ff
        /*060c*/ 	.word	0x00000120
        /*0610*/ 	.short	0x0106
        /*0612*/ 	.byte	0x07
	.zero		1


	//   ....[82]....
        /*0614*/ 	.word	0x000034c0
        /*0618*/ 	.word	0x00000000
        /*061c*/ 	.word	0x00000120
        /*0620*/ 	.short	0x010a
        /*0622*/ 	.byte	0xff
	.zero		1


	//   ....[83]....
        /*0624*/ 	.word	0x00003a10
        /*0628*/ 	.word	0x00000000
        /*062c*/ 	.word	0x00000110
        /*0630*/ 	.short	0x010a
        /*0632*/ 	.byte	0xff
	.zero		1


	//   ....[84]....
        /*0634*/ 	.word	0x00003b10
        /*0638*/ 	.word	0x00000003
        /*063c*/ 	.word	0x00000000
        /*0640*/ 	.short	0x0101
        /*0642*/ 	.byte	0xff
	.zero		1


	//   ....[85]....
        /*0644*/ 	.word	0x00003b20
        /*0648*/ 	.word	0x000000ff
        /*064c*/ 	.word	0x00000000
        /*0650*/ 	.short	0x010a
        /*0652*/ 	.byte	0x04
	.zero		1


	//   ....[86]....
        /*0654*/ 	.word	0x00003ba0
        /*0658*/ 	.word	0x000000ff
        /*065c*/ 	.word	0x00000150
        /*0660*/ 	.short	0x010a
        /*0662*/ 	.byte	0x1f
	.zero		1


	//   ....[87]....
        /*0664*/ 	.word	0x00003c80
        /*0668*/ 	.word	0x000000ff
        /*066c*/ 	.word	0x00000000
        /*0670*/ 	.short	0x010a
        /*0672*/ 	.byte	0x05
	.zero		1


	//   ....[88]....
        /*0674*/ 	.word	0x00003dc0
        /*0678*/ 	.word	0x000000ff
        /*067c*/ 	.word	0x00000000
        /*0680*/ 	.short	0x010a
        /*0682*/ 	.byte	0x04
	.zero		1


	//   ....[89]....
        /*0684*/ 	.word	0x00004050
        /*0688*/ 	.word	0x000000ff
        /*068c*/ 	.word	0x00000000
        /*0690*/ 	.short	0x010a
        /*0692*/ 	.byte	0x04
	.zero		1


	//   ....[90]....
        /*0694*/ 	.word	0x000040e0
        /*0698*/ 	.word	0x000000ff
        /*069c*/ 	.word	0x00000000
        /*06a0*/ 	.short	0x010a
        /*06a2*/ 	.byte	0x05
	.zero		1


	//   ....[91]....
        /*06a4*/ 	.word	0x00004170
        /*06a8*/ 	.word	0x000000ff
        /*06ac*/ 	.word	0x00000000
        /*06b0*/ 	.short	0x010a
        /*06b2*/ 	.byte	0x05
	.zero		1


	//   ....[92]....
        /*06b4*/ 	.word	0x00004200
        /*06b8*/ 	.word	0x000000ff
        /*06bc*/ 	.word	0x00000000
        /*06c0*/ 	.short	0x010a
        /*06c2*/ 	.byte	0x04
	.zero		1


	//   ....[93]....
        /*06c4*/ 	.word	0x00004690
        /*06c8*/ 	.word	0x0000000c
        /*06cc*/ 	.word	0x00000110
        /*06d0*/ 	.short	0x010a
        /*06d2*/ 	.byte	0xff
	.zero		1


	//   ....[94]....
        /*06d4*/ 	.word	0x00004800
        /*06d8*/ 	.word	0x00000000
        /*06dc*/ 	.word	0x00000000
        /*06e0*/ 	.short	0x0101
        /*06e2*/ 	.byte	0xff
	.zero		1


	//   ....[95]....
        /*06e4*/ 	.word	0x00004c80
        /*06e8*/ 	.word	0x000000ff
        /*06ec*/ 	.word	0x00000108
        /*06f0*/ 	.short	0x010a
        /*06f2*/ 	.byte	0x18
	.zero		1


	//   ....[96]....
        /*06f4*/ 	.word	0x00004e40
        /*06f8*/ 	.word	0x000000ff
        /*06fc*/ 	.word	0x000000e8
        /*0700*/ 	.short	0x010a
        /*0702*/ 	.byte	0x04
	.zero		1


	//   ....[97]....
        /*0704*/ 	.word	0x00005010
        /*0708*/ 	.word	0x000000ff
        /*070c*/ 	.word	0x000000d0
        /*0710*/ 	.short	0x010b
        /*0712*/ 	.byte	0x04
	.zero		1


	//   ....[98]....
        /*0714*/ 	.word	0x00005020
        /*0718*/ 	.word	0x000000ff
        /*071c*/ 	.word	0x00000000
        /*0720*/ 	.short	0x0101
        /*0722*/ 	.byte	0x14
	.zero		1


	//   ....[99]....
        /*0724*/ 	.word	0x00005030
        /*0728*/ 	.word	0x000000ff
        /*072c*/ 	.word	0x000000e8
        /*0730*/ 	.short	0x010a
        /*0732*/ 	.byte	0x05
	.zero		1


	//   ....[100]....
        /*0734*/ 	.word	0x00005220
        /*0738*/ 	.word	0x000000ff
        /*073c*/ 	.word	0x000000d0
        /*0740*/ 	.short	0x010b
        /*0742*/ 	.byte	0x05
	.zero		1


	//   ....[101]....
        /*0744*/ 	.word	0x00005230
        /*0748*/ 	.word	0x000000ff
        /*074c*/ 	.word	0x00000000
        /*0750*/ 	.short	0x0101
        /*0752*/ 	.byte	0x04
	.zero		1


	//   ....[102]....
        /*0754*/ 	.word	0x000052d0
        /*0758*/ 	.word	0x000000ff
        /*075c*/ 	.word	0x00000000
        /*0760*/ 	.short	0x010a
        /*0762*/ 	.byte	0x04
	.zero		1


	//   ....[103]....
        /*0764*/ 	.word	0x00005360
        /*0768*/ 	.word	0x000000ff
        /*076c*/ 	.word	0x00000000
        /*0770*/ 	.short	0x010a
        /*0772*/ 	.byte	0x05
	.zero		1


	//   ....[104]....
        /*0774*/ 	.word	0x00005400
        /*0778*/ 	.word	0x00000000
        /*077c*/ 	.word	0x00000000
        /*0780*/ 	.short	0x010a
        /*0782*/ 	.byte	0xff
	.zero		1


	//   ....[105]....
        /*0784*/ 	.word	0x00005760
        /*0788*/ 	.word	0x00000000
        /*078c*/ 	.word	0x00000110
        /*0790*/ 	.short	0x010a
        /*0792*/ 	.byte	0xff
	.zero		1


	//   ....[106]....
        /*0794*/ 	.word	0x00005830
        /*0798*/ 	.word	0x00000000
        /*079c*/ 	.word	0x00000000
        /*07a0*/ 	.short	0x0101
        /*07a2*/ 	.byte	0xff
	.zero		1


	//   ....[107]....
        /*07a4*/ 	.word	0x00006440
        /*07a8*/ 	.word	0x00000002
        /*07ac*/ 	.word	0x000000d0
        /*07b0*/ 	.short	0x010a
        /*07b2*/ 	.byte	0xff
	.zero		1


	//   ....[108]....
        /*07b4*/ 	.word	0x00006480
        /*07b8*/ 	.word	0x0000001b
        /*07bc*/ 	.word	0x00000130
        /*07c0*/ 	.short	0x010a
        /*07c2*/ 	.byte	0xff
	.zero		1


	//   ....[109]....
        /*07c4*/ 	.word	0x00006570
        /*07c8*/ 	.word	0x00000002
        /*07cc*/ 	.word	0x000000d0
        /*07d0*/ 	.short	0x010a
        /*07d2*/ 	.byte	0xff
	.zero		1


	//   ....[110]....
        /*07d4*/ 	.word	0x00006700
        /*07d8*/ 	.word	0x0000001b
        /*07dc*/ 	.word	0x00000130
        /*07e0*/ 	.short	0x010a
        /*07e2*/ 	.byte	0xff
	.zero		1


	//   ....[111]....
        /*07e4*/ 	.word	0x00006ed0
        /*07e8*/ 	.word	0x00000000
        /*07ec*/ 	.word	0x00000000
        /*07f0*/ 	.short	0x0101
        /*07f2*/ 	.byte	0xff
	.zero		1


	//   ....[112]....
        /*07f4*/ 	.word	0x00006ee0
        /*07f8*/ 	.word	0x00000002
        /*07fc*/ 	.word	0x000000d0
        /*0800*/ 	.short	0x010a
        /*0802*/ 	.byte	0xff
	.zero		1


	//   ....[113]....
        /*0804*/ 	.word	0x00006fa0
        /*0808*/ 	.word	0x00000002
        /*080c*/ 	.word	0x000000d0
        /*0810*/ 	.short	0x010a
        /*0812*/ 	.byte	0xff
	.zero		1


	//   ....[114]....
        /*0814*/ 	.word	0x00007350
        /*0818*/ 	.word	0x000000ff
        /*081c*/ 	.word	0x00000000
        /*0820*/ 	.short	0x0101
        /*0822*/ 	.byte	0x04
	.zero		1


	//   ....[115]....
        /*0824*/ 	.word	0x000078a0
        /*0828*/ 	.word	0x00000000
        /*082c*/ 	.word	0x00000000
        /*0830*/ 	.short	0x0101
        /*0832*/ 	.byte	0xff
	.zero		1


	//   ....[116]....
        /*0834*/ 	.word	0x00007b50
        /*0838*/ 	.word	0x000000ff
        /*083c*/ 	.word	0x00000000
        /*0840*/ 	.short	0x0101
        /*0842*/ 	.byte	0x04
	.zero		1


	//   ....[117]....
        /*0844*/ 	.word	0x00007b70
        /*0848*/ 	.word	0x00000000
        /*084c*/ 	.word	0x00000180
        /*0850*/ 	.short	0x010a
        /*0852*/ 	.byte	0xff
	.zero		1


	//   ....[118]....
        /*0854*/ 	.word	0x00007bd0
        /*0858*/ 	.word	0x00000000
        /*085c*/ 	.word	0x00000068
        /*0860*/ 	.short	0x010a
        /*0862*/ 	.byte	0xff
	.zero		1


	//   ....[119]....
        /*0864*/ 	.word	0x00007c30
        /*0868*/ 	.word	0x00000000
        /*086c*/ 	.word	0x00000068
        /*0870*/ 	.short	0x010a
        /*0872*/ 	.byte	0xff
	.zero		1


	//   ....[120]....
        /*0874*/ 	.word	0x00007c80
        /*0878*/ 	.word	0x00000003
        /*087c*/ 	.word	0x00000110
        /*0880*/ 	.short	0x010a
        /*0882*/ 	.byte	0xff
	.zero		1


	//   ....[121]....
        /*0884*/ 	.word	0x00007ce0
        /*0888*/ 	.word	0x00000000
        /*088c*/ 	.word	0x00000000
        /*0890*/ 	.short	0x010a
        /*0892*/ 	.byte	0xff
	.zero		1


	//   ....[122]....
        /*0894*/ 	.word	0x00007d40
        /*0898*/ 	.word	0x00000000
        /*089c*/ 	.word	0x00000000
        /*08a0*/ 	.short	0x010a
        /*08a2*/ 	.byte	0xff
	.zero		1


	//   ....[123]....
        /*08a4*/ 	.word	0x00007da0
        /*08a8*/ 	.word	0x00000000
        /*08ac*/ 	.word	0x00000000
        /*08b0*/ 	.short	0x010a
        /*08b2*/ 	.byte	0xff
	.zero		1


	//   ....[124]....
        /*08b4*/ 	.word	0x00007e00
        /*08b8*/ 	.word	0x00000000
        /*08bc*/ 	.word	0x00000000
        /*08c0*/ 	.short	0x010a
        /*08c2*/ 	.byte	0xff
	.zero		1


	//   ....[125]....
        /*08c4*/ 	.word	0x00007e60
        /*08c8*/ 	.word	0x00000000
        /*08cc*/ 	.word	0x00000000
        /*08d0*/ 	.short	0x010a
        /*08d2*/ 	.byte	0xff
	.zero		1


	//   ....[126]....
        /*08d4*/ 	.word	0x00007ec0
        /*08d8*/ 	.word	0x00000000
        /*08dc*/ 	.word	0x00000000
        /*08e0*/ 	.short	0x010a
        /*08e2*/ 	.byte	0xff
	.zero		1


	//   ....[127]....
        /*08e4*/ 	.word	0x00007f20
        /*08e8*/ 	.word	0x00000000
        /*08ec*/ 	.word	0x00000000
        /*08f0*/ 	.short	0x010a
        /*08f2*/ 	.byte	0xff
	.zero		1


	//   ....[128]....
        /*08f4*/ 	.word	0x00007f80
        /*08f8*/ 	.word	0x00000000
        /*08fc*/ 	.word	0x00000000
        /*0900*/ 	.short	0x010a
        /*0902*/ 	.byte	0xff
	.zero		1


	//   ....[129]....
        /*0904*/ 	.word	0x00007fe0
        /*0908*/ 	.word	0x00000000
        /*090c*/ 	.word	0x00000000
        /*0910*/ 	.short	0x010a
        /*0912*/ 	.byte	0xff
	.zero		1


	//   ....[130]....
        /*0914*/ 	.word	0x00008040
        /*0918*/ 	.word	0x00000000
        /*091c*/ 	.word	0x00000000
        /*0920*/ 	.short	0x010a
        /*0922*/ 	.byte	0xff
	.zero		1


	//   ....[131]....
        /*0924*/ 	.word	0x000080a0
        /*0928*/ 	.word	0x00000000
        /*092c*/ 	.word	0x00000000
        /*0930*/ 	.short	0x010a
        /*0932*/ 	.byte	0xff
	.zero		1


	//   ....[132]....
        /*0934*/ 	.word	0x00008100
        /*0938*/ 	.word	0x00000000
        /*093c*/ 	.word	0x00000000
        /*0940*/ 	.short	0x010a
        /*0942*/ 	.byte	0xff
	.zero		1


	//   ....[133]....
        /*0944*/ 	.word	0x00008150
        /*0948*/ 	.word	0x00000002
        /*094c*/ 	.word	0x00000170
        /*0950*/ 	.short	0x010a
        /*0952*/ 	.byte	0xff
	.zero		1


	//   ....[134]....
        /*0954*/ 	.word	0x000081b0
        /*0958*/ 	.word	0x00000002
        /*095c*/ 	.word	0x00000120
        /*0960*/ 	.short	0x010a
        /*0962*/ 	.byte	0xff
	.zero		1


	//   ....[135]....
        /*0964*/ 	.word	0x00008200
        /*0968*/ 	.word	0x00000002
        /*096c*/ 	.word	0x00000110
        /*0970*/ 	.short	0x010a
        /*0972*/ 	.byte	0xff
	.zero		1


	//   ....[136]....
        /*0974*/ 	.word	0x00008260
        /*0978*/ 	.word	0x00000000
        /*097c*/ 	.word	0x00000120
        /*0980*/ 	.short	0x010a
        /*0982*/ 	.byte	0xff
	.zero		1


	//   ....[137]....
        /*0984*/ 	.word	0x000082b0
        /*0988*/ 	.word	0x00000000
        /*098c*/ 	.word	0x00000110
        /*0990*/ 	.short	0x010a
        /*0992*/ 	.byte	0xff
	.zero		1


	//   ....[138]....
        /*0994*/ 	.word	0x00008310
        /*0998*/ 	.word	0x00000002
        /*099c*/ 	.word	0x00000150
        /*09a0*/ 	.short	0x010a
        /*09a2*/ 	.byte	0xff
	.zero		1


	//   ....[139]....
        /*09a4*/ 	.word	0x00008370
        /*09a8*/ 	.word	0x00000000
        /*09ac*/ 	.word	0x00000000
        /*09b0*/ 	.short	0x010a
        /*09b2*/ 	.byte	0xff
	.zero		1


	//   ....[140]....
        /*09b4*/ 	.word	0x000083d0
        /*09b8*/ 	.word	0x00000000
        /*09bc*/ 	.word	0x00000000
        /*09c0*/ 	.short	0x010a
        /*09c2*/ 	.byte	0xff
	.zero		1


	//   ....[141]....
        /*09c4*/ 	.word	0x00008430
        /*09c8*/ 	.word	0x00000000
        /*09cc*/ 	.word	0x00000000
        /*09d0*/ 	.short	0x010a
        /*09d2*/ 	.byte	0xff
	.zero		1


	//   ....[142]....
        /*09d4*/ 	.word	0x00008490
        /*09d8*/ 	.word	0x00000000
        /*09dc*/ 	.word	0x00000000
        /*09e0*/ 	.short	0x010a
        /*09e2*/ 	.byte	0xff
	.zero		1


	//   ....[143]....
        /*09e4*/ 	.word	0x000084f0
        /*09e8*/ 	.word	0x00000000
        /*09ec*/ 	.word	0x00000000
        /*09f0*/ 	.short	0x010a
        /*09f2*/ 	.byte	0xff
	.zero		1


	//   ....[144]....
        /*09f4*/ 	.word	0x00008540
        /*09f8*/ 	.word	0x0000000c
        /*09fc*/ 	.word	0x00000110
        /*0a00*/ 	.short	0x010a
        /*0a02*/ 	.byte	0xff
	.zero		1


	//   ....[145]....
        /*0a04*/ 	.word	0x000085a0
        /*0a08*/ 	.word	0x00000000
        /*0a0c*/ 	.word	0x00000108
        /*0a10*/ 	.short	0x010a
        /*0a12*/ 	.byte	0xff
	.zero		1


	//   ....[146]....
        /*0a14*/ 	.word	0x00008600
        /*0a18*/ 	.word	0x00000000
        /*0a1c*/ 	.word	0x000000e8
        /*0a20*/ 	.short	0x010a
        /*0a22*/ 	.byte	0xff
	.zero		1


	//   ....[147]....
        /*0a24*/ 	.word	0x00008660
        /*0a28*/ 	.word	0x00000006
        /*0a2c*/ 	.word	0x000000e8
        /*0a30*/ 	.short	0x010a
        /*0a32*/ 	.byte	0xff
	.zero		1


	//   ....[148]....
        /*0a34*/ 	.word	0x000086c0
        /*0a38*/ 	.word	0x00000000
        /*0a3c*/ 	.word	0x00000000
        /*0a40*/ 	.short	0x010a
        /*0a42*/ 	.byte	0xff
	.zero		1


	//   ....[149]....
        /*0a44*/ 	.word	0x00008720
        /*0a48*/ 	.word	0x00000000
        /*0a4c*/ 	.word	0x00000000
        /*0a50*/ 	.short	0x010a
        /*0a52*/ 	.byte	0xff
	.zero		1


	//   ....[150]....
        /*0a54*/ 	.word	0x00008770
        /*0a58*/ 	.word	0x00000000
        /*0a5c*/ 	.word	0x00000110
        /*0a60*/ 	.short	0x010a
        /*0a62*/ 	.byte	0xff
	.zero		1


	//   ....[151]....
        /*0a64*/ 	.word	0x000087c0
        /*0a68*/ 	.word	0x00000002
        /*0a6c*/ 	.word	0x000000d0
        /*0a70*/ 	.short	0x010a
        /*0a72*/ 	.byte	0xff
	.zero		1


	//   ....[152]....
        /*0a74*/ 	.word	0x00008810
        /*0a78*/ 	.word	0x0000001b
        /*0a7c*/ 	.word	0x00000130
        /*0a80*/ 	.short	0x010a
        /*0a82*/ 	.byte	0xff
	.zero		1


	//   ....[153]....
        /*0a84*/ 	.word	0x00008860
        /*0a88*/ 	.word	0x00000002
        /*0a8c*/ 	.word	0x000000d0
        /*0a90*/ 	.short	0x010a
        /*0a92*/ 	.byte	0xff
	.zero		1


	//----- nvinfo : EIATTR_NUM_MBARRIERS
	.align		4
.L_47:
        /*0a94*/ 	.byte	0x03, 0x38
        /*0a96*/ 	.short	0x0032


	//----- nvinfo : EIATTR_EXIT_INSTR_OFFSETS
	.align		4
        /*0a98*/ 	.byte	0x04, 0x1c
        /*0a9a*/ 	.short	(.L_49 - .L_48)


	//   ....[0]....
.L_48:
        /*0a9c*/ 	.word	0x00002fa0


	//   ....[1]....
        /*0aa0*/ 	.word	0x00003490


	//   ....[2]....
        /*0aa4*/ 	.word	0x000034f0


	//   ....[3]....
        /*0aa8*/ 	.word	0x00004460


	//   ....[4]....
        /*0aac*/ 	.word	0x00005430


	//   ....[5]....
        /*0ab0*/ 	.word	0x00005470


	//   ....[6]....
        /*0ab4*/ 	.word	0x00007a40


	//   ....[7]....
        /*0ab8*/ 	.word	0x00007ac0


	//   ....[8]....
        /*0abc*/ 	.word	0x00007af0


	//   ....[9]....
        /*0ac0*/ 	.word	0x00007b60


	//----- nvinfo : EIATTR_MAX_THREADS
	.align		4
.L_49:
        /*0ac4*/ 	.byte	0x04, 0x05
        /*0ac6*/ 	.short	(.L_51 - .L_50)
.L_50:
        /*0ac8*/ 	.word	0x00000100
        /*0acc*/ 	.word	0x00000001
        /*0ad0*/ 	.word	0x00000001


	//----- nvinfo : EIATTR_CRS_STACK_SIZE
	.align		4
.L_51:
        /*0ad4*/ 	.byte	0x04, 0x1e
        /*0ad6*/ 	.short	(.L_53 - .L_52)
.L_52:
        /*0ad8*/ 	.word	0x00000000


	//----- nvinfo : EIATTR_CBANK_PARAM_SIZE
	.align		4
.L_53:
        /*0adc*/ 	.byte	0x03, 0x19
        /*0ade*/ 	.short	0x0800


	//----- nvinfo : EIATTR_PARAM_CBANK
	.align		4
        /*0ae0*/ 	.byte	0x04, 0x0a
        /*0ae2*/ 	.short	(.L_55 - .L_54)
	.align		4
.L_54:
        /*0ae4*/ 	.word	index@(.nv.constant0._ZN7cutlass13device_kernelINS_4gemm6kernel13GemmUniversalIN4cute5tupleIJiiiiEEENS1_10collective13CollectiveMmaINS1_35MainloopSm100TmaUmmaWarpSpecializedILi13ELi2ELi4ENS5_IJNS4_1CILi1EEENSA_ILi2EEESB_EEEEENS5_IJNSA_ILi64EEESF_SF_EEENS_6half_tENS5_IJlSB_lEEESH_SI_NS4_8TiledMMAINS4_8MMA_AtomIJNS4_20SM100_MMA_F16BF16_SSISH_SH_fLi64ELi64ELNS4_4UMMA5MajorE0ELSN_0ELNSM_7ScaleInE0ELSO_0EEEEEENS4_6LayoutINS5_IJSB_SB_SB_EEENS5_IJNSA_ILi0EEEST_ST_EEEEENS5_IJNS4_10UnderscoreESW_SW_EEEEENS4_23SM90_TMA_LOAD_MULTICASTENS4_14ComposedLayoutINS4_7SwizzleILi3ELi4ELi3EEENS4_18smem_ptr_flag_bitsILi16EEENSR_INS5_IJNSA_ILi8EEESF_EEENS5_IJSF_SB_EEEEEEEvNS4_8identityENS4_13SM90_TMA_LOADES19_vS1A_EENS_8epilogue10collective18CollectiveEpilogueINS1D_23Sm100TmaWarpSpecializedILi3ELi2ELi16ELb1ELb0EEEJSG_NS5_IJNSR_ISF_SB_EENSR_INSA_ILi32EEESB_EEEEESH_SI_SH_SI_NS1D_6fusion15FusionCallbacksIS1H_NS1M_17LinearCombinationISH_fSH_fLNS_15FloatRoundStyleE2EEESG_S1L_JEEENS4_5SM1004TMEM4LOAD26SM100_TMEM_LOAD_16dp256b4xES1B_NS10_INS11_ILi2ELi4ELi3EEES14_NSR_INS5_IJS15_S1J_EEENS5_IJS1J_SB_EEEEEEENS4_17SM75_U32x4_LDSM_NENS4_14SM90_TMA_STOREES20_NS4_17SM90_U32x4_STSM_NENS4_39AutoVectorizingCopyWithAssumedAlignmentILi128EEEEEEvvEEEEvNT_6ParamsE)
        /*0ae8*/ 	.short	0x0380
        /*0aea*/ 	.short	0x0800


	//----- nvinfo : EIATTR_SW_WAR
	.align		4
.L_55:
        /*0aec*/ 	.byte	0x04, 0x36
        /*0aee*/ 	.short	(.L_57 - .L_56)
.L_56:
        /*0af0*/ 	.word	0x00000008
.L_57:


//--------------------- .nv.callgraph             --------------------------
	.section	.nv.callgraph,"",@"SHT_CUDA_CALLGRAPH"
	.align	4
	.sectionentsize	8
	.align		4
        /*0000*/ 	.word	0x00000000
	.align		4
        /*0004*/ 	.word	0xffffffff
	.align		4
        /*0008*/ 	.word	index@(_ZN7cutlass13device_kernelINS_4gemm6kernel13GemmUniversalIN4cute5tupleIJiiiiEEENS1_10collective13CollectiveMmaINS1_35MainloopSm100TmaUmmaWarpSpecializedILi13ELi2ELi4ENS5_IJNS4_1CILi1EEENSA_ILi2EEESB_EEEEENS5_IJNSA_ILi64EEESF_SF_EEENS_6half_tENS5_IJlSB_lEEESH_SI_NS4_8TiledMMAINS4_8MMA_AtomIJNS4_20SM100_MMA_F16BF16_SSISH_SH_fLi64ELi64ELNS4_4UMMA5MajorE0ELSN_0ELNSM_7ScaleInE0ELSO_0EEEEEENS4_6LayoutINS5_IJSB_SB_SB_EEENS5_IJNSA_ILi0EEEST_ST_EEEEENS5_IJNS4_10UnderscoreESW_SW_EEEEENS4_23SM90_TMA_LOAD_MULTICASTENS4_14ComposedLayoutINS4_7SwizzleILi3ELi4ELi3EEENS4_18smem_ptr_flag_bitsILi16EEENSR_INS5_IJNSA_ILi8EEESF_EEENS5_IJSF_SB_EEEEEEEvNS4_8identityENS4_13SM90_TMA_LOADES19_vS1A_EENS_8epilogue10collective18CollectiveEpilogueINS1D_23Sm100TmaWarpSpecializedILi3ELi2ELi16ELb1ELb0EEEJSG_NS5_IJNSR_ISF_SB_EENSR_INSA_ILi32EEESB_EEEEESH_SI_SH_SI_NS1D_6fusion15FusionCallbacksIS1H_NS1M_17LinearCombinationISH_fSH_fLNS_15FloatRoundStyleE2EEESG_S1L_JEEENS4_5SM1004TMEM4LOAD26SM100_TMEM_LOAD_16dp256b4xES1B_NS10_INS11_ILi2ELi4ELi3EEES14_NSR_INS5_IJS15_S1J_EEENS5_IJS1J_SB_EEEEEEENS4_17SM75_U32x4_LDSM_NENS4_14SM90_TMA_STOREES20_NS4_17SM90_U32x4_STSM_NENS4_39AutoVectorizingCopyWithAssumedAlignmentILi128EEEEEEvvEEEEvNT_6ParamsE)
	.align		4
        /*000c*/ 	.word	index@(__assertfail)
	.align		4
        /*0010*/ 	.word	0x00000000
	.align		4
        /*0014*/ 	.word	0xfffffffe
	.align		4
        /*0018*/ 	.word	0x00000000
	.align		4
        /*001c*/ 	.word	0xfffffffd
	.align		4
        /*0020*/ 	.word	0x00000000
	.align		4
        /*0024*/ 	.word	0xfffffffc


//--------------------- .nv.constant4             --------------------------
	.section	.nv.constant4,"a",@progbits
	.align	8
	.align		8
.nv.constant4:
        /*0000*/ 	.dword	__assertfail
	.align		8
        /*0008*/ 	.dword	__unnamed_1
	.align		8
        /*0010*/ 	.dword	__unnamed_2
	.align		8
        /*0018*/ 	.dword	_ZN39_INTERNAL_745c1867_4_k_cu_d5d445ed_58194cuda3std3__45__cpo5beginE
	.align		8
        /*0020*/ 	.dword	_ZN39_INTERNAL_745c1867_4_k_cu_d5d445ed_58194cuda3std3__45__cpo3endE
	.align		8
        /*0028*/ 	.dword	_ZN39_INTERNAL_745c1867_4_k_cu_d5d445ed_58194cuda3std3__45__cpo6cbeginE
	.align		8
        /*0030*/ 	.dword	_ZN39_INTERNAL_745c1867_4_k_cu_d5d445ed_58194cuda3std3__45__cpo4cendE
	.align		8
        /*0038*/ 	.dword	_ZN39_INTERNAL_745c1867_4_k_cu_d5d445ed_58194cuda3std3__441_GLOBAL__N__745c1867_4_k_cu_d5d445ed_58196ignoreE
	.align		8
        /*0040*/ 	.dword	_ZN39_INTERNAL_745c1867_4_k_cu_d5d445ed_58194cuda3std3__419piecewise_constructE
	.align		8
        /*0048*/ 	.dword	_ZN39_INTERNAL_745c1867_4_k_cu_d5d445ed_58194cuda3std3__48in_placeE
	.align		8
        /*0050*/ 	.dword	_ZN39_INTERNAL_745c1867_4_k_cu_d5d445ed_58194cuda3std6ranges3__45__cpo4swapE
	.align		8
        /*0058*/ 	.dword	_ZN39_INTERNAL_745c1867_4_k_cu_d5d445ed_58194cuda3std6ranges3__45__cpo9iter_moveE
	.align		8
        /*0060*/ 	.dword	_ZN39_INTERNAL_745c1867_4_k_cu_d5d445ed_58194cute7productE
	.align		8
        /*0068*/ 	.dword	_ZN39_INTERNAL_745c1867_4_k_cu_d5d445ed_58194cute1_E
	.align		8
        /*0070*/ 	.dword	$str$25
	.align		8
        /*0078*/ 	.dword	$str$26
	.align		8
        /*0080*/ 	.dword	$str$27
	.align		8
        /*0088*/ 	.dword	$str$28


//--------------------- .text._ZN7cutlass13device_kernelINS_4gemm6kernel13GemmUniversalIN4cute5tupleIJiiiiEEENS1_10collective13CollectiveMmaINS1_35MainloopSm100TmaUmmaWarpSpecializedILi13ELi2ELi4ENS5_IJNS4_1CILi1EEENSA_ILi2EEESB_EEEEENS5_IJNSA_ILi64EEESF_SF_EEENS_6half_tENS5_IJlSB_lEEESH_SI_NS4_8TiledMMAINS4_8MMA_AtomIJNS4_20SM100_MMA_F16BF16_SSISH_SH_fLi64ELi64ELNS4_4UMMA5MajorE0ELSN_0ELNSM_7ScaleInE0ELSO_0EEEEEENS4_6LayoutINS5_IJSB_SB_SB_EEENS5_IJNSA_ILi0EEEST_ST_EEEEENS5_IJNS4_10UnderscoreESW_SW_EEEEENS4_23SM90_TMA_LOAD_MULTICASTENS4_14ComposedLayoutINS4_7SwizzleILi3ELi4ELi3EEENS4_18smem_ptr_flag_bitsILi16EEENSR_INS5_IJNSA_ILi8EEESF_EEENS5_IJSF_SB_EEEEEEEvNS4_8identityENS4_13SM90_TMA_LOADES19_vS1A_EENS_8epilogue10collective18CollectiveEpilogueINS1D_23Sm100TmaWarpSpecializedILi3ELi2ELi16ELb1ELb0EEEJSG_NS5_IJNSR_ISF_SB_EENSR_INSA_ILi32EEESB_EEEEESH_SI_SH_SI_NS1D_6fusion15FusionCallbacksIS1H_NS1M_17LinearCombinationISH_fSH_fLNS_15FloatRoundStyleE2EEESG_S1L_JEEENS4_5SM1004TMEM4LOAD26SM100_TMEM_LOAD_16dp256b4xES1B_NS10_INS11_ILi2ELi4ELi3EEES14_NSR_INS5_IJS15_S1J_EEENS5_IJS1J_SB_EEEEEEENS4_17SM75_U32x4_LDSM_NENS4_14SM90_TMA_STOREES20_NS4_17SM90_U32x4_STSM_NENS4_39AutoVectorizingCopyWithAssumedAlignmentILi128EEEEEEvvEEEEvNT_6ParamsE --------------------------
	.section	.text._ZN7cutlass13device_kernelINS_4gemm6kernel13GemmUniversalIN4cute5tupleIJiiiiEEENS1_10collective13CollectiveMmaINS1_35MainloopSm100TmaUmmaWarpSpecializedILi13ELi2ELi4ENS5_IJNS4_1CILi1EEENSA_ILi2EEESB_EEEEENS5_IJNSA_ILi64EEESF_SF_EEENS_6half_tENS5_IJlSB_lEEESH_SI_NS4_8TiledMMAINS4_8MMA_AtomIJNS4_20SM100_MMA_F16BF16_SSISH_SH_fLi64ELi64ELNS4_4UMMA5MajorE0ELSN_0ELNSM_7ScaleInE0ELSO_0EEEEEENS4_6LayoutINS5_IJSB_SB_SB_EEENS5_IJNSA_ILi0EEEST_ST_EEEEENS5_IJNS4_10UnderscoreESW_SW_EEEEENS4_23SM90_TMA_LOAD_MULTICASTENS4_14ComposedLayoutINS4_7SwizzleILi3ELi4ELi3EEENS4_18smem_ptr_flag_bitsILi16EEENSR_INS5_IJNSA_ILi8EEESF_EEENS5_IJSF_SB_EEEEEEEvNS4_8identityENS4_13SM90_TMA_LOADES19_vS1A_EENS_8epilogue10collective18CollectiveEpilogueINS1D_23Sm100TmaWarpSpecializedILi3ELi2ELi16ELb1ELb0EEEJSG_NS5_IJNSR_ISF_SB_EENSR_INSA_ILi32EEESB_EEEEESH_SI_SH_SI_NS1D_6fusion15FusionCallbacksIS1H_NS1M_17LinearCombinationISH_fSH_fLNS_15FloatRoundStyleE2EEESG_S1L_JEEENS4_5SM1004TMEM4LOAD26SM100_TMEM_LOAD_16dp256b4xES1B_NS10_INS11_ILi2ELi4ELi3EEES14_NSR_INS5_IJS15_S1J_EEENS5_IJS1J_SB_EEEEEEENS4_17SM75_U32x4_LDSM_NENS4_14SM90_TMA_STOREES20_NS4_17SM90_U32x4_STSM_NENS4_39AutoVectorizingCopyWithAssumedAlignmentILi128EEEEEEvvEEEEvNT_6ParamsE,"ax",@progbits
	.align	128
.text._ZN7cutlass13device_kernelINS_4gemm6kernel13GemmUniversalIN4cute5tupleIJiiiiEEENS1_10collective13CollectiveMmaINS1_35MainloopSm100TmaUmmaWarpSpecializedILi13ELi2ELi4ENS5_IJNS4_1CILi1EEENSA_ILi2EEESB_EEEEENS5_IJNSA_ILi64EEESF_SF_EEENS_6half_tENS5_IJlSB_lEEESH_SI_NS4_8TiledMMAINS4_8MMA_AtomIJNS4_20SM100_MMA_F16BF16_SSISH_SH_fLi64ELi64ELNS4_4UMMA5MajorE0ELSN_0ELNSM_7ScaleInE0ELSO_0EEEEEENS4_6LayoutINS5_IJSB_SB_SB_EEENS5_IJNSA_ILi0EEEST_ST_EEEEENS5_IJNS4_10UnderscoreESW_SW_EEEEENS4_23SM90_TMA_LOAD_MULTICASTENS4_14ComposedLayoutINS4_7SwizzleILi3ELi4ELi3EEENS4_18smem_ptr_flag_bitsILi16EEENSR_INS5_IJNSA_ILi8EEESF_EEENS5_IJSF_SB_EEEEEEEvNS4_8identityENS4_13SM90_TMA_LOADES19_vS1A_EENS_8epilogue10collective18CollectiveEpilogueINS1D_23Sm100TmaWarpSpecializedILi3ELi2ELi16ELb1ELb0EEEJSG_NS5_IJNSR_ISF_SB_EENSR_INSA_ILi32EEESB_EEEEESH_SI_SH_SI_NS1D_6fusion15FusionCallbacksIS1H_NS1M_17LinearCombinationISH_fSH_fLNS_15FloatRoundStyleE2EEESG_S1L_JEEENS4_5SM1004TMEM4LOAD26SM100_TMEM_LOAD_16dp256b4xES1B_NS10_INS11_ILi2ELi4ELi3EEES14_NSR_INS5_IJS15_S1J_EEENS5_IJS1J_SB_EEEEEEENS4_17SM75_U32x4_LDSM_NENS4_14SM90_TMA_STOREES20_NS4_17SM90_U32x4_STSM_NENS4_39AutoVectorizingCopyWithAssumedAlignmentILi128EEEEEEvvEEEEvNT_6ParamsE:
        .type           _ZN7cutlass13device_kernelINS_4gemm6kernel13GemmUniversalIN4cute5tupleIJiiiiEEENS1_10collective13CollectiveMmaINS1_35MainloopSm100TmaUmmaWarpSpecializedILi13ELi2ELi4ENS5_IJNS4_1CILi1EEENSA_ILi2EEESB_EEEEENS5_IJNSA_ILi64EEESF_SF_EEENS_6half_tENS5_IJlSB_lEEESH_SI_NS4_8TiledMMAINS4_8MMA_AtomIJNS4_20SM100_MMA_F16BF16_SSISH_SH_fLi64ELi64ELNS4_4UMMA5MajorE0ELSN_0ELNSM_7ScaleInE0ELSO_0EEEEEENS4_6LayoutINS5_IJSB_SB_SB_EEENS5_IJNSA_ILi0EEEST_ST_EEEEENS5_IJNS4_10UnderscoreESW_SW_EEEEENS4_23SM90_TMA_LOAD_MULTICASTENS4_14ComposedLayoutINS4_7SwizzleILi3ELi4ELi3EEENS4_18smem_ptr_flag_bitsILi16EEENSR_INS5_IJNSA_ILi8EEESF_EEENS5_IJSF_SB_EEEEEEEvNS4_8identityENS4_13SM90_TMA_LOADES19_vS1A_EENS_8epilogue10collective18CollectiveEpilogueINS1D_23Sm100TmaWarpSpecializedILi3ELi2ELi16ELb1ELb0EEEJSG_NS5_IJNSR_ISF_SB_EENSR_INSA_ILi32EEESB_EEEEESH_SI_SH_SI_NS1D_6fusion15FusionCallbacksIS1H_NS1M_17LinearCombinationISH_fSH_fLNS_15FloatRoundStyleE2EEESG_S1L_JEEENS4_5SM1004TMEM4LOAD26SM100_TMEM_LOAD_16dp256b4xES1B_NS10_INS11_ILi2ELi4ELi3EEES14_NSR_INS5_IJS15_S1J_EEENS5_IJS1J_SB_EEEEEEENS4_17SM75_U32x4_LDSM_NENS4_14SM90_TMA_STOREES20_NS4_17SM90_U32x4_STSM_NENS4_39AutoVectorizingCopyWithAssumedAlignmentILi128EEEEEEvvEEEEvNT_6ParamsE,@function
        .size           _ZN7cutlass13device_kernelINS_4gemm6kernel13GemmUniversalIN4cute5tupleIJiiiiEEENS1_10collective13CollectiveMmaINS1_35MainloopSm100TmaUmmaWarpSpecializedILi13ELi2ELi4ENS5_IJNS4_1CILi1EEENSA_ILi2EEESB_EEEEENS5_IJNSA_ILi64EEESF_SF_EEENS_6half_tENS5_IJlSB_lEEESH_SI_NS4_8TiledMMAINS4_8MMA_AtomIJNS4_20SM100_MMA_F16BF16_SSISH_SH_fLi64ELi64ELNS4_4UMMA5MajorE0ELSN_0ELNSM_7ScaleInE0ELSO_0EEEEEENS4_6LayoutINS5_IJSB_SB_SB_EEENS5_IJNSA_ILi0EEEST_ST_EEEEENS5_IJNS4_10UnderscoreESW_SW_EEEEENS4_23SM90_TMA_LOAD_MULTICASTENS4_14ComposedLayoutINS4_7SwizzleILi3ELi4ELi3EEENS4_18smem_ptr_flag_bitsILi16EEENSR_INS5_IJNSA_ILi8EEESF_EEENS5_IJSF_SB_EEEEEEEvNS4_8identityENS4_13SM90_TMA_LOADES19_vS1A_EENS_8epilogue10collective18CollectiveEpilogueINS1D_23Sm100TmaWarpSpecializedILi3ELi2ELi16ELb1ELb0EEEJSG_NS5_IJNSR_ISF_SB_EENSR_INSA_ILi32EEESB_EEEEESH_SI_SH_SI_NS1D_6fusion15FusionCallbacksIS1H_NS1M_17LinearCombinationISH_fSH_fLNS_15FloatRoundStyleE2EEESG_S1L_JEEENS4_5SM1004TMEM4LOAD26SM100_TMEM_LOAD_16dp256b4xES1B_NS10_INS11_ILi2ELi4ELi3EEES14_NSR_INS5_IJS15_S1J_EEENS5_IJS1J_SB_EEEEEEENS4_17SM75_U32x4_LDSM_NENS4_14SM90_TMA_STOREES20_NS4_17SM90_U32x4_STSM_NENS4_39AutoVectorizingCopyWithAssumedAlignmentILi128EEEEEEvvEEEEvNT_6ParamsE,(.L_x_189 - _ZN7cutlass13device_kernelINS_4gemm6kernel13GemmUniversalIN4cute5tupleIJiiiiEEENS1_10collective13CollectiveMmaINS1_35MainloopSm100TmaUmmaWarpSpecializedILi13ELi2ELi4ENS5_IJNS4_1CILi1EEENSA_ILi2EEESB_EEEEENS5_IJNSA_ILi64EEESF_SF_EEENS_6half_tENS5_IJlSB_lEEESH_SI_NS4_8TiledMMAINS4_8MMA_AtomIJNS4_20SM100_MMA_F16BF16_SSISH_SH_fLi64ELi64ELNS4_4UMMA5MajorE0ELSN_0ELNSM_7ScaleInE0ELSO_0EEEEEENS4_6LayoutINS5_IJSB_SB_SB_EEENS5_IJNSA_ILi0EEEST_ST_EEEEENS5_IJNS4_10UnderscoreESW_SW_EEEEENS4_23SM90_TMA_LOAD_MULTICASTENS4_14ComposedLayoutINS4_7SwizzleILi3ELi4ELi3EEENS4_18smem_ptr_flag_bitsILi16EEENSR_INS5_IJNSA_ILi8EEESF_EEENS5_IJSF_SB_EEEEEEEvNS4_8identityENS4_13SM90_TMA_LOADES19_vS1A_EENS_8epilogue10collective18CollectiveEpilogueINS1D_23Sm100TmaWarpSpecializedILi3ELi2ELi16ELb1ELb0EEEJSG_NS5_IJNSR_ISF_SB_EENSR_INSA_ILi32EEESB_EEEEESH_SI_SH_SI_NS1D_6fusion15FusionCallbacksIS1H_NS1M_17LinearCombinationISH_fSH_fLNS_15FloatRoundStyleE2EEESG_S1L_JEEENS4_5SM1004TMEM4LOAD26SM100_TMEM_LOAD_16dp256b4xES1B_NS10_INS11_ILi2ELi4ELi3EEES14_NSR_INS5_IJS15_S1J_EEENS5_IJS1J_SB_EEEEEEENS4_17SM75_U32x4_LDSM_NENS4_14SM90_TMA_STOREES20_NS4_17SM90_U32x4_STSM_NENS4_39AutoVectorizingCopyWithAssumedAlignmentILi128EEEEEEvvEEEEvNT_6ParamsE)
        .other          _ZN7cutlass13device_kernelINS_4gemm6kernel13GemmUniversalIN4cute5tupleIJiiiiEEENS1_10collective13CollectiveMmaINS1_35MainloopSm100TmaUmmaWarpSpecializedILi13ELi2ELi4ENS5_IJNS4_1CILi1EEENSA_ILi2EEESB_EEEEENS5_IJNSA_ILi64EEESF_SF_EEENS_6half_tENS5_IJlSB_lEEESH_SI_NS4_8TiledMMAINS4_8MMA_AtomIJNS4_20SM100_MMA_F16BF16_SSISH_SH_fLi64ELi64ELNS4_4UMMA5MajorE0ELSN_0ELNSM_7ScaleInE0ELSO_0EEEEEENS4_6LayoutINS5_IJSB_SB_SB_EEENS5_IJNSA_ILi0EEEST_ST_EEEEENS5_IJNS4_10UnderscoreESW_SW_EEEEENS4_23SM90_TMA_LOAD_MULTICASTENS4_14ComposedLayoutINS4_7SwizzleILi3ELi4ELi3EEENS4_18smem_ptr_flag_bitsILi16EEENSR_INS5_IJNSA_ILi8EEESF_EEENS5_IJSF_SB_EEEEEEEvNS4_8identityENS4_13SM90_TMA_LOADES19_vS1A_EENS_8epilogue10collective18CollectiveEpilogueINS1D_23Sm100TmaWarpSpecializedILi3ELi2ELi16ELb1ELb0EEEJSG_NS5_IJNSR_ISF_SB_EENSR_INSA_ILi32EEESB_EEEEESH_SI_SH_SI_NS1D_6fusion15FusionCallbacksIS1H_NS1M_17LinearCombinationISH_fSH_fLNS_15FloatRoundStyleE2EEESG_S1L_JEEENS4_5SM1004TMEM4LOAD26SM100_TMEM_LOAD_16dp256b4xES1B_NS10_INS11_ILi2ELi4ELi3EEES14_NSR_INS5_IJS15_S1J_EEENS5_IJS1J_SB_EEEEEEENS4_17SM75_U32x4_LDSM_NENS4_14SM90_TMA_STOREES20_NS4_17SM90_U32x4_STSM_NENS4_39AutoVectorizingCopyWithAssumedAlignmentILi128EEEEEEvvEEEEvNT_6ParamsE,@"STO_CUDA_ENTRY STV_DEFAULT"
_ZN7cutlass13device_kernelINS_4gemm6kernel13GemmUniversalIN4cute5tupleIJiiiiEEENS1_10collective13CollectiveMmaINS1_35MainloopSm100TmaUmmaWarpSpecializedILi13ELi2ELi4ENS5_IJNS4_1CILi1EEENSA_ILi2EEESB_EEEEENS5_IJNSA_ILi64EEESF_SF_EEENS_6half_tENS5_IJlSB_lEEESH_SI_NS4_8TiledMMAINS4_8MMA_AtomIJNS4_20SM100_MMA_F16BF16_SSISH_SH_fLi64ELi64ELNS4_4UMMA5MajorE0ELSN_0ELNSM_7ScaleInE0ELSO_0EEEEEENS4_6LayoutINS5_IJSB_SB_SB_EEENS5_IJNSA_ILi0EEEST_ST_EEEEENS5_IJNS4_10UnderscoreESW_SW_EEEEENS4_23SM90_TMA_LOAD_MULTICASTENS4_14ComposedLayoutINS4_7SwizzleILi3ELi4ELi3EEENS4_18smem_ptr_flag_bitsILi16EEENSR_INS5_IJNSA_ILi8EEESF_EEENS5_IJSF_SB_EEEEEEEvNS4_8identityENS4_13SM90_TMA_LOADES19_vS1A_EENS_8epilogue10collective18CollectiveEpilogueINS1D_23Sm100TmaWarpSpecializedILi3ELi2ELi16ELb1ELb0EEEJSG_NS5_IJNSR_ISF_SB_EENSR_INSA_ILi32EEESB_EEEEESH_SI_SH_SI_NS1D_6fusion15FusionCallbacksIS1H_NS1M_17LinearCombinationISH_fSH_fLNS_15FloatRoundStyleE2EEESG_S1L_JEEENS4_5SM1004TMEM4LOAD26SM100_TMEM_LOAD_16dp256b4xES1B_NS10_INS11_ILi2ELi4ELi3EEES14_NSR_INS5_IJS15_S1J_EEENS5_IJS1J_SB_EEEEEEENS4_17SM75_U32x4_LDSM_NENS4_14SM90_TMA_STOREES20_NS4_17SM90_U32x4_STSM_NENS4_39AutoVectorizingCopyWithAssumedAlignmentILi128EEEEEEvvEEEEvNT_6ParamsE:
[----:B------:R-:W1:Y:S01]  /*0000*/  LDC R1, c[0x0][0x37c] ;  /* 0x0000df00ff017b82 */ /* 0x000e620000000800 */
[----:B------:R-:W2:Y:S01]  /*0010*/  S2R R55, SR_TID.X ;  /* 0x0000000000377919 */ /* 0x000ea20000002100 */
[----:B------:R-:W3:Y:S01]  /*0020*/  LDCU.64 UR8, c[0x0][0x890] ;  /* 0x00011200ff0877ac */ /* 0x000ee20008000a00 */
[----:B------:R-:W-:Y:S02]  /*0030*/  PRMT R45, RZ, 0x7610, R45 ;  /* 0x00007610ff2d7816 */ /* 0x000fe4000000002d */
[----:B------:R-:W-:Y:S01]  /*0040*/  ELECT P3, URZ, PT ;  /* 0x0000000000ff782f */ /* 0x000fe20003860000 */
[----:B---3--:R-:W-:-:S04]  /*0050*/  UISETP.NE.U32.AND UP0, UPT, UR8, URZ, UPT ;  /* 0x000000ff0800728c */ /* 0x008fc8000bf05070 */
[----:B------:R-:W-:Y:S01]  /*0060*/  UISETP.NE.AND.EX UP0, UPT, UR9, URZ, UPT, UP0 ;  /* 0x000000ff0900728c */ /* 0x000fe2000bf05300 */
[----:B--2---:R-:W-:-:S05]  /*0070*/  SHF.R.U32.HI R46, RZ, 0x5, R55 ;  /* 0x00000005ff2e7819 */ /* 0x004fca0000011637 */
[----:B------:R-:W2:Y:S02]  /*0080*/  SHFL.IDX PT, R0, R46, RZ, 0x1f ;  /* 0x00001fff2e007589 */ /* 0x000ea400000e0000 */
[----:B--2---:R-:W-:Y:S01]  /*0090*/  R2UR UR22, R0 ;  /* 0x00000000001672ca */ /* 0x004fe200000e0000 */
[----:B-1----:R-:W-:-:S14]  /*00a0*/  BRA.U UP0, `(.L_x_0) ;  /* 0x0000000100307547 */ /* 0x002fdc000b800000 */
[----:B------:R-:W1:Y:S02]  /*00b0*/  LDCU.64 UR4, c[0x0][0x888] ;  /* 0x00011100ff0477ac */ /* 0x000e640008000a00 */
[----:B-1----:R-:W-:-:S04]  /*00c0*/  UISETP.NE.U32.AND UP0, UPT, UR4, URZ, UPT ;  /* 0x000000ff0400728c */ /* 0x002fc8000bf05070 */
[----:B------:R-:W-:-:S09]  /*00d0*/  UISETP.NE.AND.EX UP0, UPT, UR5, URZ, UPT, UP0 ;  /* 0x000000ff0500728c */ /* 0x000fd2000bf05300 */
[----:B------:R-:W-:Y:S05]  /*00e0*/  BRA.U !UP0, `(.L_x_1) ;  /* 0x0000000108147547 */ /* 0x000fea000b800000 */
[----:B------:R-:W1:Y:S01]  /*00f0*/  LDC.64 R26, c[0x0][0x888] ;  /* 0x00022200ff1a7b82 */ /* 0x000e620000000a00 */
[----:B------:R-:W1:Y:S02]  /*0100*/  LDCU.64 UR4, c[0x0][0x358] ;  /* 0x00006b00ff0477ac */ /* 0x000e640008000a00 */
[----:B-1----:R1:W5:Y:S01]  /*0110*/  LDG.E R26, desc[UR4][R26.64] ;  /* 0x000000041a1a7981 */ /* 0x002362000c1e1900 */
[----:B------:R-:W-:Y:S01]  /*0120*/  HFMA2 R45, -RZ, RZ, 0, 5.9604644775390625e-08 ;  /* 0x00000001ff2d7431 */ /* 0x000fe200000001ff */
[----:B------:R-:W-:Y:S05]  /*0130*/  BRA `(.L_x_0) ;  /* 0x00000000000c7947 */ /* 0x000fea0003800000 */
.L_x_1:
[----:B------:R-:W1:Y:S01]  /*0140*/  LDCU UR4, c[0x0][0x880] ;  /* 0x00011000ff0477ac */ /* 0x000e620008000800 */
[----:B------:R-:W-:Y:S01]  /*0150*/  HFMA2 R45, -RZ, RZ, 0, 5.9604644775390625e-08 ;  /* 0x00000001ff2d7431 */ /* 0x000fe200000001ff */
[----:B-1----:R-:W-:-:S07]  /*0160*/  MOV R26, UR4 ;  /* 0x00000004001a7c02 */ /* 0x002fce0008000f00 */
.L_x_0:
[----:B------:R-:W2:Y:S02]  /*0170*/  LDCU.64 UR4, c[0x0][0x8b0] ;  /* 0x00011600ff0477ac */ /* 0x000ea40008000a00 */
[----:B--2---:R-:W-:-:S04]  /*0180*/  UISETP.NE.U32.AND UP0, UPT, UR4, URZ, UPT ;  /* 0x000000ff0400728c */ /* 0x004fc8000bf05070 */
[----:B------:R-:W-:-:S09]  /*0190*/  UISETP.NE.AND.EX UP0, UPT, UR5, URZ, UPT, UP0 ;  /* 0x000000ff0500728c */ /* 0x000fd2000bf05300 */
[----:B------:R-:W-:Y:S05]  /*01a0*/  BRA.U UP0, `(.L_x_2) ;  /* 0x0000000100287547 */ /* 0x000fea000b800000 */
[----:B------:R-:W2:Y:S02]  /*01b0*/  LDCU.64 UR4, c[0x0][0x8a8] ;  /* 0x00011500ff0477ac */ /* 0x000ea40008000a00 */
[----:B--2---:R-:W-:-:S04]  /*01c0*/  UISETP.NE.U32.AND UP0, UPT, UR4, URZ, UPT ;  /* 0x000000ff0400728c */ /* 0x004fc8000bf05070 */
[----:B------:R-:W-:-:S09]  /*01d0*/  UISETP.NE.AND.EX UP0, UPT, UR5, URZ, UPT, UP0 ;  /* 0x000000ff0500728c */ /* 0x000fd2000bf05300 */
[----:B------:R-:W-:Y:S05]  /*01e0*/  BRA.U !UP0, `(.L_x_3) ;  /* 0x0000000108107547 */ /* 0x000fea000b800000 */
[----:B------:R-:W2:Y:S01]  /*01f0*/  LDC.64 R24, c[0x0][0x8a8] ;  /* 0x00022a00ff187b82 */ /* 0x000ea20000000a00 */
[----:B------:R-:W2:Y:S02]  /*0200*/  LDCU.64 UR4, c[0x0][0x358] ;  /* 0x00006b00ff0477ac */ /* 0x000ea40008000a00 */
[----:B--2---:R2:W5:Y:S01]  /*0210*/  LDG.E R24, desc[UR4][R24.64] ;  /* 0x0000000418187981 */ /* 0x004562000c1e1900 */
[----:B------:R-:W-:Y:S05]  /*0220*/  BRA `(.L_x_2) ;  /* 0x0000000000087947 */ /* 0x000fea0003800000 */
.L_x_3:
[----:B------:R-:W2:Y:S02]  /*0230*/  LDCU UR4, c[0x0][0x8a0] ;  /* 0x00011400ff0477ac */ /* 0x000ea40008000800 */
[----:B--2---:R-:W-:Y:S02]  /*0240*/  MOV R24, UR4 ;  /* 0x0000000400187c02 */ /* 0x004fe40008000f00 */
.L_x_2:
[----:B------:R-:W-:Y:S01]  /*0250*/  IMAD.U32 R0, RZ, RZ, UR22 ;  /* 0x00000016ff007e24 */ /* 0x000fe2000f8e00ff */
[----:B------:R-:W-:Y:S04]  /*0260*/  BSSY.RECONVERGENT B0, `(.L_x_4) ;  /* 0x000000c000007945 */ /* 0x000fe80003800200 */
[C---:B------:R-:W-:Y:S02]  /*0270*/  ISETP.NE.OR P1, PT, R0.reuse, 0x1, !P3 ;  /* 0x000000010000780c */ /* 0x040fe40005f25670 */
[----:B------:R-:W-:-:S11]  /*0280*/  ISETP.NE.OR P0, PT, R0, 0x3, !P3 ;  /* 0x000000030000780c */ /* 0x000fd60005f05670 */
[----:B------:R-:W-:Y:S05]  /*0290*/  @P1 BRA `(.L_x_5) ;  /* 0x0000000000201947 */ /* 0x000fea0003800000 */
[----:B------:R-:W3:Y:S02]  /*02a0*/  LDCU.64 UR4, c[0x0][0x348] ;  /* 0x00006900ff0477ac */ /* 0x000ee40008000a00 */
[----:B---3--:R-:W-:Y:S02]  /*02b0*/  UIADD3 UR6, UP1, UPT, UR4, 0x80, URZ ;  /* 0x0000008004067890 */ /* 0x008fe4000ff3e0ff */
[----:B------:R-:W-:Y:S02]  /*02c0*/  UIADD3 UR4, UP0, UPT, UR4, 0x180, URZ ;  /* 0x0000018004047890 */ /* 0x000fe4000ff1e0ff */
[----:B------:R-:W-:Y:S02]  /*02d0*/  UIADD3.X UR7, UPT, UPT, URZ, UR5, URZ, UP1, !UPT ;  /* 0x00000005ff077290 */ /* 0x000fe40008ffe4ff */
[----:B------:R-:W-:-:S07]  /*02e0*/  UIADD3.X UR5, UPT, UPT, URZ, UR5, URZ, UP0, !UPT ;  /* 0x00000005ff057290 */ /* 0x000fce00087fe4ff */
[----:B------:R3:W-:Y:S02]  /*02f0*/  UTMACCTL.PF [UR6] ;  /* 0x00000000060079b9 */ /* 0x0007e40008040000 */
[----:B------:R3:W-:Y:S02]  /*0300*/  UTMACCTL.PF [UR4] ;  /* 0x00000000040079b9 */ /* 0x0007e40008040000 */
[----:B---3--:R-:W-:Y:S01]  /*0310*/  NOP ;  /* 0x0000000000007918 */ /* 0x008fe20000000000 */
.L_x_5:
[----:B------:R-:W-:Y:S05]  /*0320*/  BSYNC.RECONVERGENT B0 ;  /* 0x0000000000007941 */ /* 0x000fea0003800200 */
.L_x_4:
[----:B------:R-:W-:Y:S04]  /*0330*/  BSSY.RECONVERGENT B0, `(.L_x_6) ;  /* 0x000000a000007945 */ /* 0x000fe80003800200 */
        /* <DEDUP_REMOVED lines=9> */
.L_x_7:
[----:B------:R-:W-:Y:S05]  /*03d0*/  BSYNC.RECONVERGENT B0 ;  /* 0x0000000000007941 */ /* 0x000fea0003800200 */
.L_x_6:
[----:B------:R-:W3:Y:S01]  /*03e0*/  LDCU.64 UR4, c[0x0][0x888] ;  /* 0x00011100ff0477ac */ /* 0x000ee20008000a00 */
[----:B------:R-:W-:Y:S02]  /*03f0*/  UISETP.EQ.U32.AND UP1, UPT, UR8, URZ, UPT ;  /* 0x000000ff0800728c */ /* 0x000fe4000bf22070 */
[----:B------:R-:W-:Y:S02]  /*0400*/  UPLOP3.LUT UP3, UPT, UPT, UPT, UPT, 0x80, 0x8 ;  /* 0x000000000008789c */ /* 0x000fe40003f6f070 */
[----:B---3--:R-:W-:-:S04]  /*0410*/  UISETP.NE.U32.AND UP0, UPT, UR4, URZ, UPT ;  /* 0x000000ff0400728c */ /* 0x008fc8000bf05070 */
[----:B------:R-:W-:-:S04]  /*0420*/  UISETP.NE.AND.EX UP0, UPT, UR5, URZ, UPT, UP0 ;  /* 0x000000ff0500728c */ /* 0x000fc8000bf05300 */
[----:B------:R-:W-:-:S04]  /*0430*/  UISETP.EQ.OR.EX UP2, UPT, UR9, URZ, !UP0, UP1 ;  /* 0x000000ff0900728c */ /* 0x000fc8000c742710 */
[----:B------:R-:W-:-:S06]  /*0440*/  UP2UR UR4, UPR, URZ, 0x4 ;  /* 0x00000004ff047883 */ /* 0x000fcc0008000000 */
[----:B------:R-:W-:Y:S01]  /*0450*/  MOV R49, UR4 ;  /* 0x0000000400317c02 */ /* 0x000fe20008000f00 */
[----:B------:R-:W-:Y:S06]  /*0460*/  BRA.U !UP2, `(.L_x_8) ;  /* 0x000000010a207547 */ /* 0x000fec000b800000 */
[----:B------:R-:W-:Y:S01]  /*0470*/  UISETP.NE.U32.AND UP1, UPT, UR8, URZ, UPT ;  /* 0x000000ff0800728c */ /* 0x000fe2000bf25070 */
[----:B-----5:R-:W-:Y:S01]  /*0480*/  FSETP.NEU.AND P0, PT, R26, RZ, PT ;  /* 0x000000ff1a00720b */ /* 0x020fe20003f0d000 */
[----:B------:R-:W-:Y:S02]  /*0490*/  USEL UR4, URZ, 0xffffffff, UP0 ;  /* 0xffffffffff047887 */ /* 0x000fe40008000000 */
[----:B------:R-:W-:-:S10]  /*04a0*/  UISETP.NE.AND.EX UP1, UPT, UR9, URZ, UPT, UP1 ;  /* 0x000000ff0900728c */ /* 0x000fd4000bf25310 */
[----:B------:R-:W-:Y:S01]  /*04b0*/  VOTEU.ANY UP0, P0 ;  /* 0x0000000000ff7886 */ /* 0x000fe20000000100 */
[----:B------:R-:W-:-:S04]  /*04c0*/  @!UP1 USEL UR4, URZ, 0xffffffff, UP0 ;  /* 0xffffffffff049887 */ /* 0x000fc80008000000 */
[----:B------:R-:W-:-:S04]  /*04d0*/  ULOP3.LUT UR4, UR4, 0x1, URZ, 0xc0, !UPT ;  /* 0x0000000104047892 */ /* 0x000fc8000f8ec0ff */
[----:B------:R-:W-:-:S11]  /*04e0*/  UISETP.NE.U32.AND UP3, UPT, UR4, 0x1, UPT ;  /* 0x000000010400788c */ /* 0x000fd6000bf65070 */
.L_x_8:
[----:B------:R-:W3:Y:S01]  /*04f0*/  SHFL.IDX PT, R2, R46, RZ, 0x1f ;  /* 0x00001fff2e027589 */ /* 0x000ee200000e0000 */
[----:B------:R-:W-:-:S04]  /*0500*/  UISETP.NE.AND UP0, UPT, UR22, 0x2, UPT ;  /* 0x000000021600788c */ /* 0x000fc8000bf05270 */
[----:B------:R-:W-:Y:S01]  /*0510*/  USEL UR37, URZ, 0x1, UP0 ;  /* 0x00000001ff257887 */ /* 0x000fe20008000000 */
[----:B---3--:R-:W-:-:S13]  /*0520*/  ISETP.NE.AND P0, PT, R2, RZ, PT ;  /* 0x000000ff0200720c */ /* 0x008fda0003f05270 */
[----:B------:R-:W-:Y:S05]  /*0530*/  @P0 BRA `(.L_x_9) ;  /* 0x0000000000ac0947 */ /* 0x000fea0003800000 */
[----:B------:R-:W-:Y:S01]  /*0540*/  ELECT P0, URZ, PT ;  /* 0x0000000000ff782f */ /* 0x000fe20003800000 */
[----:B------:R-:W-:-:S12]  /*0550*/  BSSY.RECONVERGENT B0, `(.L_x_9) ;  /* 0x0000029000007945 */ /* 0x000fd80003800200 */
[----:B------:R-:W-:Y:S05]  /*0560*/  @!P0 BRA `(.L_x_10) ;  /* 0x00000000009c8947 */ /* 0x000fea0003800000 */
[----:B------:R-:W3:Y:S01]  /*0570*/  S2UR UR4, SR_CgaCtaId ;  /* 0x00000000000479c3 */ /* 0x000ee20000008800 */
[----:B------:R-:W-:Y:S01]  /*0580*/  UMOV UR5, 0x400 ;  /* 0x0000040000057882 */ /* 0x000fe20000000000 */
[----:B------:R-:W-:Y:S01]  /*0590*/  UMOV UR8, 0x1 ;  /* 0x0000000100087882 */ /* 0x000fe20000000000 */
[----:B------:R-:W-:Y:S01]  /*05a0*/  UMOV UR6, 0x2 ;  /* 0x0000000200067882 */ /* 0x000fe20000000000 */
[----:B------:R-:W-:-:S04]  /*05b0*/  UIADD3 UR8, UPT, UPT, -UR8, 0x100000, URZ ;  /* 0x0010000008087890 */ /* 0x000fc8000fffe1ff */
[----:B------:R-:W-:Y:S02]  /*05c0*/  USHF.L.U32 UR9, UR8, 0xb, URZ ;  /* 0x0000000b08097899 */ /* 0x000fe400080006ff */
[----:B------:R-:W-:Y:S02]  /*05d0*/  USHF.L.U32 UR8, UR8, 0x1, URZ ;  /* 0x0000000108087899 */ /* 0x000fe400080006ff */
[----:B------:R-:W-:-:S04]  /*05e0*/  UIADD3 UR6, UPT, UPT, -UR6, 0x100000, URZ ;  /* 0x0010000006067890 */ /* 0x000fc8000fffe1ff */
[----:B------:R-:W-:Y:S02]  /*05f0*/  USHF.L.U32 UR7, UR6, 0xb, URZ ;  /* 0x0000000b06077899 */ /* 0x000fe400080006ff */
[----:B------:R-:W-:Y:S02]  /*0600*/  USHF.L.U32 UR6, UR6, 0x1, URZ ;  /* 0x0000000106067899 */ /* 0x000fe400080006ff */
[----:B---3--:R-:W-:Y:S01]  /*0610*/  ULEA UR4, UR4, UR5, 0x18 ;  /* 0x0000000504047291 */ /* 0x008fe2000f8ec0ff */
[----:B------:R-:W3:Y:S11]  /*0620*/  FENCE.VIEW.ASYNC.S ;  /* 0x00000000000073c6 */ /* 0x000ef60000000000 */
[----:B---3--:R3:W4:Y:S01]  /*0630*/  SYNCS.EXCH.64 URZ, [UR4], UR8 ;  /* 0x0000000804ff75b2 */ /* 0x0087220008000100 */
[----:B------:R3:W1:Y:S01]  /*0640*/  SYNCS.EXCH.64 URZ, [UR4+0x68], UR6 ;  /* 0x0000680604ff75b2 */ /* 0x0006620008000100 */
        /* <DEDUP_REMOVED lines=23> */
[----:B------:R3:W1:Y:S02]  /*07c0*/  SYNCS.EXCH.64 URZ, [UR4+0xc8], UR6 ;  /* 0x0000c80604ff75b2 */ /* 0x0006640008000100 */
[----:B---34-:R-:W-:Y:S01]  /*07d0*/  NOP ;  /* 0x0000000000007918 */ /* 0x018fe20000000000 */
.L_x_10:
[----:B------:R-:W-:Y:S05]  /*07e0*/  BSYNC.RECONVERGENT B0 ;  /* 0x0000000000007941 */ /* 0x000fea0003800200 */
.L_x_9:
[----:B------:R-:W3:Y:S01]  /*07f0*/  SHFL.IDX PT, R2, R46, RZ, 0x1f ;  /* 0x00001fff2e027589 */ /* 0x000ee200000e0000 */
[----:B------:R-:W-:Y:S01]  /*0800*/  NOP ;  /* 0x0000000000007918 */ /* 0x000fe20000000000 */
[----:B---3--:R-:W-:-:S13]  /*0810*/  ISETP.NE.AND P0, PT, R2, 0x1, PT ;  /* 0x000000010200780c */ /* 0x008fda0003f05270 */
[----:B------:R-:W-:Y:S05]  /*0820*/  @P0 BRA `(.L_x_11) ;  /* 0x0000000000500947 */ /* 0x000fea0003800000 */
        /* <DEDUP_REMOVED lines=9> */
[----:B------:R-:W-:Y:S01]  /*08c0*/  USHF.L.U32 UR6, UR6, 0x1, URZ ;  /* 0x0000000106067899 */ /* 0x000fe200080006ff */
[----:B------:R-:W-:Y:S01]  /*08d0*/  ELECT P0, URZ, PT ;  /* 0x0000000000ff782f */ /* 0x000fe20003800000 */
[----:B---3--:R-:W-:Y:S01]  /*08e0*/  ULEA UR4, UR4, UR5, 0x18 ;  /* 0x0000000504047291 */ /* 0x008fe2000f8ec0ff */
[----:B------:R-:W3:Y:S11]  /*08f0*/  FENCE.VIEW.ASYNC.S ;  /* 0x00000000000073c6 */ /* 0x000ef60000000000 */
[----:B---3--:R3:W4:Y:S01]  /*0900*/  SYNCS.EXCH.64 URZ, [UR4+0xd0], UR8 ;  /* 0x0000d00804ff75b2 */ /* 0x0087220008000100 */
[----:B------:R3:W1:Y:S01]  /*0910*/  SYNCS.EXCH.64 URZ, [UR4+0xe8], UR6 ;  /* 0x0000e80604ff75b2 */ /* 0x0006620008000100 */
[----:B------:R3:W1:Y:S01]  /*0920*/  SYNCS.EXCH.64 URZ, [UR4+0xd8], UR8 ;  /* 0x0000d80804ff75b2 */ /* 0x0006620008000100 */
[----:B------:R3:W1:Y:S01]  /*0930*/  SYNCS.EXCH.64 URZ, [UR4+0xf0], UR6 ;  /* 0x0000f00604ff75b2 */ /* 0x0006620008000100 */
[----:B------:R3:W1:Y:S01]  /*0940*/  SYNCS.EXCH.64 URZ, [UR4+0xe0], UR8 ;  /* 0x0000e00804ff75b2 */ /* 0x0006620008000100 */
[----:B------:R3:W1:Y:S01]  /*0950*/  SYNCS.EXCH.64 URZ, [UR4+0xf8], UR6 ;  /* 0x0000f80604ff75b2 */ /* 0x0006620008000100 */
[----:B------:R-:W-:Y:S01]  /*0960*/  NOP ;  /* 0x0000000000007918 */ /* 0x000fe20000000000 */
.L_x_11:
[----:B------:R-:W2:Y:S01]  /*0970*/  SHFL.IDX PT, R2, R46, RZ, 0x1f ;  /* 0x00001fff2e027589 */ /* 0x000ea200000e0000 */
[----:B------:R-:W-:Y:S01]  /*0980*/  NOP ;  /* 0x0000000000007918 */ /* 0x000fe20000000000 */
[----:B--2---:R-:W-:-:S13]  /*0990*/  ISETP.NE.AND P0, PT, R2, 0x3, PT ;  /* 0x000000030200780c */ /* 0x004fda0003f05270 */
[----:B------:R-:W-:Y:S05]  /*09a0*/  @P0 BRA `(.L_x_12) ;  /* 0x0000000000300947 */ /* 0x000fea0003800000 */
[----:B---3--:R-:W2:Y:S01]  /*09b0*/  S2UR UR6, SR_CgaCtaId ;  /* 0x00000000000679c3 */ /* 0x008ea20000008800 */
[----:B------:R-:W-:Y:S01]  /*09c0*/  UMOV UR4, 0x400 ;  /* 0x0000040000047882 */ /* 0x000fe20000000000 */
[----:B------:R-:W-:Y:S01]  /*09d0*/  UMOV UR5, 0x20 ;  /* 0x0000002000057882 */ /* 0x000fe20000000000 */
[----:B------:R-:W-:Y:S01]  /*09e0*/  ELECT P0, URZ, PT ;  /* 0x0000000000ff782f */ /* 0x000fe20003800000 */
[----:B--2---:R-:W-:Y:S02]  /*09f0*/  ULEA UR6, UR6, UR4, 0x18 ;  /* 0x0000000406067291 */ /* 0x004fe4000f8ec0ff */
[----:B------:R-:W-:-:S04]  /*0a00*/  UIADD3 UR4, UPT, UPT, -UR5, 0x100000, URZ ;  /* 0x0010000005047890 */ /* 0x000fc8000fffe1ff */
[----:B------:R-:W-:Y:S02]  /*0a10*/  USHF.L.U32 UR5, UR4, 0xb, URZ ;  /* 0x0000000b04057899 */ /* 0x000fe400080006ff */
[----:B------:R-:W-:Y:S01]  /*0a20*/  USHF.L.U32 UR4, UR4, 0x1, URZ ;  /* 0x0000000104047899 */ /* 0x000fe200080006ff */
[----:B------:R-:W2:Y:S11]  /*0a30*/  FENCE.VIEW.ASYNC.S ;  /* 0x00000000000073c6 */ /* 0x000eb60000000000 */
[----:B--2---:R2:W3:Y:S01]  /*0a40*/  SYNCS.EXCH.64 URZ, [UR6+0x100], UR4 ;  /* 0x0001000406ff75b2 */ /* 0x0044e20008000100 */
[----:B------:R2:W1:Y:S01]  /*0a50*/  SYNCS.EXCH.64 URZ, [UR6+0x108], UR4 ;  /* 0x0001080406ff75b2 */ /* 0x0004620008000100 */
[----:B------:R-:W-:Y:S01]  /*0a60*/  NOP ;  /* 0x0000000000007918 */ /* 0x000fe20000000000 */
.L_x_12:
[----:B------:R-:W4:Y:S01]  /*0a70*/  SHFL.IDX PT, R2, R46, RZ, 0x1f ;  /* 0x00001fff2e027589 */ /* 0x000f2200000e0000 */
[----:B------:R-:W-:Y:S01]  /*0a80*/  NOP ;  /* 0x0000000000007918 */ /* 0x000fe20000000000 */
[----:B----4-:R-:W-:-:S13]  /*0a90*/  ISETP.NE.AND P0, PT, R2, 0x4, PT ;  /* 0x000000040200780c */ /* 0x010fda0003f05270 */
[----:B------:R-:W-:Y:S05]  /*0aa0*/  @P0 BRA `(.L_x_13) ;  /* 0x00000000004c0947 */ /* 0x000fea0003800000 */
[----:B--23--:R-:W2:Y:S01]  /*0ab0*/  S2UR UR6, SR_CgaCtaId ;  /* 0x00000000000679c3 */ /* 0x00cea20000008800 */
[----:B------:R-:W-:Y:S01]  /*0ac0*/  UMOV UR4, 0x1e0 ;  /* 0x000001e000047882 */ /* 0x000fe20000000000 */
[----:B------:R-:W-:Y:S01]  /*0ad0*/  UMOV UR5, 0x400 ;  /* 0x0000040000057882 */ /* 0x000fe20000000000 */
[----:B------:R-:W-:Y:S01]  /*0ae0*/  USEL UR4, UR4, 0x1a0, UP3 ;  /* 0x000001a004047887 */ /* 0x000fe20009800000 */
[----:B------:R-:W-:Y:S01]  /*0af0*/  UMOV UR8, 0x1 ;  /* 0x0000000100087882 */ /* 0x000fe20000000000 */
[----:B------:R-:W-:Y:S01]  /*0b00*/  ELECT P0, URZ, PT ;  /* 0x0000000000ff782f */ /* 0x000fe20003800000 */
[----:B------:R-:W-:-:S04]  /*0b10*/  UIADD3 UR8, UPT, UPT, -UR8, 0x100000, URZ ;  /* 0x0010000008087890 */ /* 0x000fc8000fffe1ff */
[----:B------:R-:W-:Y:S02]  /*0b20*/  USHF.L.U32 UR9, UR8, 0xb, URZ ;  /* 0x0000000b08097899 */ /* 0x000fe400080006ff */
[----:B------:R-:W-:Y:S02]  /*0b30*/  USHF.L.U32 UR8, UR8, 0x1, URZ ;  /* 0x0000000108087899 */ /* 0x000fe400080006ff */
[----:B--2---:R-:W-:Y:S02]  /*0b40*/  ULEA UR6, UR6, UR5, 0x18 ;  /* 0x0000000506067291 */ /* 0x004fe4000f8ec0ff */
[----:B------:R-:W-:-:S04]  /*0b50*/  UIADD3 UR4, UPT, UPT, -UR4, 0x100000, URZ ;  /* 0x0010000004047890 */ /* 0x000fc8000fffe1ff */
[----:B------:R-:W-:Y:S02]  /*0b60*/  USHF.L.U32 UR5, UR4, 0xb, URZ ;  /* 0x0000000b04057899 */ /* 0x000fe400080006ff */
[----:B------:R-:W-:Y:S01]  /*0b70*/  USHF.L.U32 UR4, UR4, 0x1, URZ ;  /* 0x0000000104047899 */ /* 0x000fe200080006ff */
[----:B------:R-:W2:Y:S03]  /*0b80*/  FENCE.VIEW.ASYNC.S ;  /* 0x00000000000073c6 */ /* 0x000ea60000000000 */
[----:B--2---:R4:W2:Y:S08]  /*0b90*/  SYNCS.EXCH.64 URZ, [UR6+0x110], UR8 ;  /* 0x0001100806ff75b2 */ /* 0x0048b00008000100 */
[----:B------:R4:W3:Y:S01]  /*0ba0*/  SYNCS.EXCH.64 URZ, [UR6+0x120], UR4 ;  /* 0x0001200406ff75b2 */ /* 0x0008e20008000100 */
[----:B------:R4:W1:Y:S01]  /*0bb0*/  SYNCS.EXCH.64 URZ, [UR6+0x118], UR8 ;  /* 0x0001180806ff75b2 */ /* 0x0008620008000100 */
[----:B------:R4:W1:Y:S02]  /*0bc0*/  SYNCS.EXCH.64 URZ, [UR6+0x128], UR4 ;  /* 0x0001280406ff75b2 */ /* 0x0008640008000100 */
[----:B----4-:R-:W-:Y:S01]  /*0bd0*/  NOP ;  /* 0x0000000000007918 */ /* 0x010fe20000000000 */
.L_x_13:
[----:B------:R-:W4:Y:S01]  /*0be0*/  SHFL.IDX PT, R2, R46, RZ, 0x1f ;  /* 0x00001fff2e027589 */ /* 0x000f2200000e0000 */
[----:B------:R-:W-:Y:S01]  /*0bf0*/  NOP ;  /* 0x0000000000007918 */ /* 0x000fe20000000000 */
[----:B----4-:R-:W-:-:S13]  /*0c00*/  ISETP.NE.AND P0, PT, R2, 0x5, PT ;  /* 0x000000050200780c */ /* 0x010fda0003f05270 */
[----:B------:R-:W-:Y:S05]  /*0c10*/  @P0 BRA `(.L_x_14) ;  /* 0x0000000000580947 */ /* 0x000fea0003800000 */
[----:B--23--:R-:W2:Y:S01]  /*0c20*/  S2UR UR4, SR_CgaCtaId ;  /* 0x00000000000479c3 */ /* 0x00cea20000008800 */
        /* <DEDUP_REMOVED lines=10> */
[----:B--2---:R-:W-:Y:S01]  /*0cd0*/  ULEA UR4, UR4, UR5, 0x18 ;  /* 0x0000000504047291 */ /* 0x004fe2000f8ec0ff */
[----:B------:R-:W2:Y:S11]  /*0ce0*/  FENCE.VIEW.ASYNC.S ;  /* 0x00000000000073c6 */ /* 0x000eb60000000000 */
[----:B--2---:R4:W2:Y:S01]  /*0cf0*/  SYNCS.EXCH.64 URZ, [UR4+0x130], UR8 ;  /* 0x0001300804ff75b2 */ /* 0x0048a20008000100 */
[----:B------:R4:W3:Y:S01]  /*0d00*/  SYNCS.EXCH.64 URZ, [UR4+0x150], UR6 ;  /* 0x0001500604ff75b2 */ /* 0x0008e20008000100 */
[----:B------:R4:W1:Y:S01]  /*0d10*/  SYNCS.EXCH.64 URZ, [UR4+0x138], UR8 ;  /* 0x0001380804ff75b2 */ /* 0x0008620008000100 */
[----:B------:R4:W1:Y:S01]  /*0d20*/  SYNCS.EXCH.64 URZ, [UR4+0x158], UR6 ;  /* 0x0001580604ff75b2 */ /* 0x0008620008000100 */
[----:B------:R4:W1:Y:S01]  /*0d30*/  SYNCS.EXCH.64 URZ, [UR4+0x140], UR8 ;  /* 0x0001400804ff75b2 */ /* 0x0008620008000100 */
[----:B------:R4:W1:Y:S01]  /*0d40*/  SYNCS.EXCH.64 URZ, [UR4+0x160], UR6 ;  /* 0x0001600604ff75b2 */ /* 0x0008620008000100 */
[----:B------:R4:W1:Y:S01]  /*0d50*/  SYNCS.EXCH.64 URZ, [UR4+0x148], UR8 ;  /* 0x0001480804ff75b2 */ /* 0x0008620008000100 */
[----:B------:R4:W1:Y:S02]  /*0d60*/  SYNCS.EXCH.64 URZ, [UR4+0x168], UR6 ;  /* 0x0001680604ff75b2 */ /* 0x0008640008000100 */
[----:B----4-:R-:W-:Y:S01]  /*0d70*/  NOP ;  /* 0x0000000000007918 */ /* 0x010fe20000000000 */
.L_x_14:
[----:B------:R-:W4:Y:S01]  /*0d80*/  SHFL.IDX PT, R2, R46, RZ, 0x1f ;  /* 0x00001fff2e027589 */ /* 0x000f2200000e0000 */
[----:B------:R-:W1:Y:S01]  /*0d90*/  S2UR UR54, SR_CgaCtaId ;  /* 0x00000000003679c3 */ /* 0x000e620000008800 */
[----:B------:R-:W-:Y:S01]  /*0da0*/  NOP ;  /* 0x0000000000007918 */ /* 0x000fe20000000000 */
[----:B----4-:R-:W-:-:S13]  /*0db0*/  ISETP.NE.AND P0, PT, R2, 0x3, PT ;  /* 0x000000030200780c */ /* 0x010fda0003f05270 */
[----:B-1----:R-:W-:Y:S05]  /*0dc0*/  @P0 BRA `(.L_x_15) ;  /* 0x0000000000340947 */ /* 0x002fea0003800000 */
[----:B--23--:R-:W-:Y:S01]  /*0dd0*/  UMOV UR4, 0x400 ;  /* 0x0000040000047882 */ /* 0x00cfe20000000000 */
[----:B------:R-:W-:Y:S01]  /*0de0*/  UMOV UR6, 0x20 ;  /* 0x0000002000067882 */ /* 0x000fe20000000000 */
[----:B------:R-:W-:Y:S02]  /*0df0*/  ULEA UR4, UR54, UR4, 0x18 ;  /* 0x0000000436047291 */ /* 0x000fe4000f8ec0ff */
[----:B------:R-:W-:-:S04]  /*0e00*/  UIADD3 UR6, UPT, UPT, -UR6, 0x100000, URZ ;  /* 0x0010000006067890 */ /* 0x000fc8000fffe1ff */
[----:B------:R-:W-:Y:S02]  /*0e10*/  USHF.L.U32 UR7, UR6, 0xb, URZ ;  /* 0x0000000b06077899 */ /* 0x000fe400080006ff */
[----:B------:R-:W-:Y:S01]  /*0e20*/  USHF.L.U32 UR6, UR6, 0x1, URZ ;  /* 0x0000000106067899 */ /* 0x000fe200080006ff */
[----:B------:R-:W-:Y:S01]  /*0e30*/  ELECT P0, URZ, PT ;  /* 0x0000000000ff782f */ /* 0x000fe20003800000 */
[----:B------:R-:W1:Y:S10]  /*0e40*/  FENCE.VIEW.ASYNC.S ;  /* 0x00000000000073c6 */ /* 0x000e740000000000 */
[----:B-1----:R1:W4:Y:S01]  /*0e50*/  SYNCS.EXCH.64 URZ, [UR4+0x170], UR6 ;  /* 0x0001700604ff75b2 */ /* 0x0023220008000100 */
[----:B------:R1:W2:Y:S01]  /*0e60*/  SYNCS.EXCH.64 URZ, [UR4+0x180], UR6 ;  /* 0x0001800604ff75b2 */ /* 0x0002a20008000100 */
[----:B------:R1:W3:Y:S01]  /*0e70*/  SYNCS.EXCH.64 URZ, [UR4+0x178], UR6 ;  /* 0x0001780604ff75b2 */ /* 0x0002e20008000100 */
[----:B------:R1:W1:Y:S01]  /*0e80*/  SYNCS.EXCH.64 URZ, [UR4+0x188], UR6 ;  /* 0x0001880604ff75b2 */ /* 0x0002620008000100 */
[----:B------:R-:W-:Y:S01]  /*0e90*/  NOP ;  /* 0x0000000000007918 */ /* 0x000fe20000000000 */
.L_x_15:
[----:B-123--:R-:W1:Y:S01]  /*0ea0*/  LDCU UR4, c[0x0][0x36c] ;  /* 0x00006d80ff0477ac */ /* 0x00ee620008000800 */
[----:B------:R-:W-:Y:S01]  /*0eb0*/  ISETP.NE.OR P3, PT, R0, 0x2, !P3 ;  /* 0x000000020000780c */ /* 0x000fe20005f65670 */
[----:B------:R-:W-:Y:S01]  /*0ec0*/  NOP ;  /* 0x0000000000007918 */ /* 0x000fe20000000000 */
[----:B------:R-:W-:Y:S01]  /*0ed0*/  LOP3.LUT R0, R55, 0x1f, RZ, 0xc0, !PT ;  /* 0x0000001f37007812 */ /* 0x000fe200078ec0ff */
[----:B------:R-:W-:Y:S02]  /*0ee0*/  UISETP.NE.AND UP4, UPT, UR22, URZ, UPT ;  /* 0x000000ff1600728c */ /* 0x000fe4000bf85270 */
[----:B-1----:R-:W-:-:S09]  /*0ef0*/  UISETP.EQ.U32.AND UP5, UPT, UR4, 0x1, UPT ;  /* 0x000000010400788c */ /* 0x002fd2000bfa2070 */
[----:B------:R-:W-:Y:S05]  /*0f00*/  BRA.U !UP5, `(.L_x_16) ;  /* 0x000000010d087547 */ /* 0x000fea000b800000 */
[----:B----4-:R-:W-:Y:S01]  /*0f10*/  UCGABAR_ARV ;  /* 0x00000000000079c7 */ /* 0x010fe20008000000 */
[----:B------:R-:W-:Y:S05]  /*0f20*/  BRA `(.L_x_17) ;  /* 0x0000000000047947 */ /* 0x000fea0003800000 */
.L_x_16:
[----:B----4-:R-:W-:Y:S01]  /*0f30*/  NOP ;  /* 0x0000000000007918 */ /* 0x010fe20000000000 */
.L_x_17:
[----:B------:R-:W1:Y:S01]  /*0f40*/  S2UR UR7, SR_CTAID.X ;  /* 0x00000000000779c3 */ /* 0x000e620000002500 */
[----:B------:R-:W-:-:S05]  /*0f50*/  CS2R.32 R48, SR_CgaSize ;  /* 0x0000000000307805 */ /* 0x000fca0000008a00 */
[----:B------:R-:W-:-:S05]  /*0f60*/  IMAD R48, R48, -0xa0, RZ ;  /* 0xffffff6030307824 */ /* 0x000fca00078e02ff */
[----:B------:R-:W-:-:S14]  /*0f70*/  R2UR UR5, R48 ;  /* 0x00000000300572ca */ /* 0x000fdc00000e0000 */
[----:B------:R-:W2:Y:S01]  /*0f80*/  LDCU UR5, c[0x0][UR5+0x2b0] ;  /* 0x00005600050577ac */ /* 0x000ea20008000800 */
[----:B------:R-:W-:-:S05]  /*0f90*/  CS2R.32 R48, SR_CgaSize ;  /* 0x0000000000307805 */ /* 0x000fca0000008a00 */
[----:B------:R-:W-:-:S05]  /*0fa0*/  IMAD R48, R48, -0xa0, RZ ;  /* 0xffffff6030307824 */ /* 0x000fca00078e02ff */
[----:B------:R-:W-:-:S14]  /*0fb0*/  R2UR UR4, R48 ;  /* 0x00000000300472ca */ /* 0x000fdc00000e0000 */
[----:B------:R-:W3:Y:S01]  /*0fc0*/  LDCU UR4, c[0x0][UR4+0x2b4] ;  /* 0x00005680040477ac */ /* 0x000ee20008000800 */
[----:B------:R-:W4:Y:S01]  /*0fd0*/  S2UR UR8, SR_CTAID.Y ;  /* 0x00000000000879c3 */ /* 0x000f220000002600 */
[----:B------:R-:W-:-:S05]  /*0fe0*/  CS2R.32 R48, SR_CgaSize ;  /* 0x0000000000307805 */ /* 0x000fca0000008a00 */
[----:B------:R-:W-:-:S05]  /*0ff0*/  IMAD R48, R48, -0xa0, RZ ;  /* 0xffffff6030307824 */ /* 0x000fca00078e02ff */
[----:B------:R-:W-:-:S14]  /*1000*/  R2UR UR9, R48 ;  /* 0x00000000300972ca */ /* 0x000fdc00000e0000 */
[----:B------:R-:W3:Y:S01]  /*1010*/  LDCU UR9, c[0x0][UR9+0x2a0] ;  /* 0x00005400090977ac */ /* 0x000ee20008000800 */
[----:B------:R-:W-:-:S05]  /*1020*/  CS2R.32 R48, SR_CgaSize ;  /* 0x0000000000307805 */ /* 0x000fca0000008a00 */
[----:B------:R-:W-:-:S05]  /*1030*/  IMAD R48, R48, -0xa0, RZ ;  /* 0xffffff6030307824 */ /* 0x000fca00078e02ff */
[----:B------:R-:W-:-:S14]  /*1040*/  R2UR UR10, R48 ;  /* 0x00000000300a72ca */ /* 0x000fdc00000e0000 */
[----:B------:R-:W3:Y:S01]  /*1050*/  LDCU UR10, c[0x0][UR10+0x2a4] ;  /* 0x000054800a0a77ac */ /* 0x000ee20008000800 */
[----:B------:R-:W3:Y:S01]  /*1060*/  S2UR UR36, SR_CTAID.Z ;  /* 0x00000000002479c3 */ /* 0x000ee20000002700 */
[----:B------:R-:W3:Y:S01]  /*1070*/  LDCU UR23, c[0x0][0xb24] ;  /* 0x00016480ff1777ac */ /* 0x000ee20008000800 */
[----:B------:R-:W3:Y:S01]  /*1080*/  LDCU UR40, c[0x0][0xb24] ;  /* 0x00016480ff2877ac */ /* 0x000ee20008000800 */
[----:B-1----:R-:W-:Y:S01]  /*1090*/  I2FP.F32.U32 R3, UR7 ;  /* 0x0000000700037c45 */ /* 0x002fe20008201000 */
[----:B------:R-:W1:Y:S04]  /*10a0*/  LDCU UR27, c[0x0][0xb30] ;  /* 0x00016600ff1b77ac */ /* 0x000e680008000800 */
[----:B--2---:R-:W-:Y:S01]  /*10b0*/  FMUL R3, R3, UR5 ;  /* 0x0000000503037c20 */ /* 0x004fe20008400000 */
[----:B------:R-:W-:Y:S01]  /*10c0*/  USHF.L.U32 UR24, UR54, 0xb, URZ ;  /* 0x0000000b36187899 */ /* 0x000fe200080006ff */
[----:B----4-:R-:W-:Y:S01]  /*10d0*/  I2FP.F32.U32 R2, UR8 ;  /* 0x0000000800027c45 */ /* 0x010fe20008201000 */
[----:B------:R-:W-:Y:S01]  /*10e0*/  UMOV UR26, UR7 ;  /* 0x00000007001a7c82 */ /* 0x000fe20008000000 */
[----:B------:R-:W-:-:S02]  /*10f0*/  UMOV UR30, UR8 ;  /* 0x00000008001e7c82 */ /* 0x000fc40008000000 */
[----:B------:R-:W2:Y:S01]  /*1100*/  F2I.U32.TRUNC.NTZ R3, R3 ;  /* 0x0000000300037305 */ /* 0x000ea2000020f000 */
[----:B---3--:R-:W-:Y:S01]  /*1110*/  UISETP.GE.AND UP2, UPT, UR23, 0x1, UPT ;  /* 0x000000011700788c */ /* 0x008fe2000bf46270 */
[----:B------:R-:W-:-:S06]  /*1120*/  FMUL R2, R2, UR4 ;  /* 0x0000000402027c20 */ /* 0x000fcc0008400000 */
[----:B------:R-:W3:Y:S01]  /*1130*/  F2I.U32.TRUNC.NTZ R2, R2 ;  /* 0x0000000200027305 */ /* 0x000ee2000020f000 */
[----:B--2---:R-:W-:Y:S02]  /*1140*/  R2UR UR4, R3 ;  /* 0x00000000030472ca */ /* 0x004fe400000e0000 */
[----:B---3--:R-:W-:Y:S02]  /*1150*/  R2UR UR6, R2 ;  /* 0x00000000020672ca */ /* 0x008fe400000e0000 */
[----:B------:R-:W-:-:S09]  /*1160*/  PRMT R2, RZ, 0x7610, R2 ;  /* 0x00007610ff027816 */ /* 0x000fd20000000002 */
[----:B------:R-:W-:-:S04]  /*1170*/  UIADD3 UR5, UPT, UPT, -UR4, URZ, URZ ;  /* 0x000000ff04057290 */ /* 0x000fc8000fffe1ff */
[----:B------:R-:W-:Y:S02]  /*1180*/  UIMAD UR5, UR9, UR5, UR7 ;  /* 0x00000005090572a4 */ /* 0x000fe4000f8e0207 */
[----:B------:R-:W-:-:S04]  /*1190*/  UIADD3 UR4, UPT, UPT, -UR6, URZ, URZ ;  /* 0x000000ff06047290 */ /* 0x000fc8000fffe1ff */
[----:B------:R-:W-:Y:S01]  /*11a0*/  IMAD.U32 R48, RZ, RZ, UR5 ;  /* 0x00000005ff307e24 */ /* 0x000fe2000f8e00ff */
[----:B------:R-:W-:-:S06]  /*11b0*/  UIMAD UR4, UR10, UR4, UR8 ;  /* 0x000000040a0472a4 */ /* 0x000fcc000f8e0208 */
[----:B------:R-:W-:Y:S01]  /*11c0*/  IMAD.U32 R47, RZ, RZ, UR4 ;  /* 0x00000004ff2f7e24 */ /* 0x000fe2000f8e00ff */
[----:B-1----:R-:W-:Y:S06]  /*11d0*/  BRA.U UP4, `(.L_x_18) ;  /* 0x00000001042c7547 */ /* 0x002fec000b800000 */
[----:B------:R-:W-:Y:S02]  /*11e0*/  R2UR UR5, R47 ;  /* 0x000000002f0572ca */ /* 0x000fe400000e0000 */
[----:B------:R-:W-:-:S11]  /*11f0*/  R2UR UR4, R48 ;  /* 0x00000000300472ca */ /* 0x000fd600000e0000 */
[----:B------:R-:W-:Y:S02]  /*1200*/  UISETP.NE.AND UP0, UPT, UR5, URZ, UPT ;  /* 0x000000ff0500728c */ /* 0x000fe4000bf05270 */
[----:B------:R-:W-:Y:S02]  /*1210*/  UISETP.NE.AND UP1, UPT, UR5, 0x1, UPT ;  /* 0x000000010500788c */ /* 0x000fe4000bf25270 */
[----:B------:R-:W-:-:S04]  /*1220*/  UISETP.EQ.OR UP0, UPT, UR4, URZ, !UP0 ;  /* 0x000000ff0400728c */ /* 0x000fc8000c702670 */
[----:B------:R-:W-:Y:S02]  /*1230*/  USEL UR5, URZ, 0x1, !UP0 ;  /* 0x00000001ff057887 */ /* 0x000fe4000c000000 */
[----:B------:R-:W-:Y:S02]  /*1240*/  UISETP.NE.AND UP0, UPT, UR4, URZ, UPT ;  /* 0x000000ff0400728c */ /* 0x000fe4000bf05270 */
[----:B------:R-:W-:-:S04]  /*1250*/  USEL UR4, URZ, 0x2, UP1 ;  /* 0x00000002ff047887 */ /* 0x000fc80008800000 */
[----:B------:R-:W-:-:S04]  /*1260*/  USEL UR4, UR4, 0x2, UP0 ;  /* 0x0000000204047887 */ /* 0x000fc80008000000 */
[----:B------:R-:W-:-:S06]  /*1270*/  UIADD3 UR4, UPT, UPT, UR5, UR4, URZ ;  /* 0x0000000405047290 */ /* 0x000fcc000fffe0ff */
[----:B------:R-:W-:Y:S02]  /*1280*/  IMAD.U32 R2, RZ, RZ, UR4 ;  /* 0x00000004ff027e24 */ /* 0x000fe4000f8e00ff */
.L_x_18:
[----:B------:R-:W-:Y:S05]  /*1290*/  BRA.U !UP2, `(.L_x_19) ;  /* 0x000000010ad47547 */ /* 0x000fea000b800000 */
[----:B------:R-:W1:Y:S01]  /*12a0*/  LDCU.128 UR12, c[0x0][0xb10] ;  /* 0x00016200ff0c77ac */ /* 0x000e620008000c00 */
[----:B------:R-:W2:Y:S01]  /*12b0*/  LDCU UR6, c[0x0][0x370] ;  /* 0x00006e00ff0677ac */ /* 0x000ea20008000800 */
[----:B------:R-:W3:Y:S01]  /*12c0*/  LDCU UR5, c[0x0][0x374] ;  /* 0x00006e80ff0577ac */ /* 0x000ee20008000800 */
[----:B------:R-:W4:Y:S01]  /*12d0*/  LDCU UR25, c[0x0][0xb0c] ;  /* 0x00016180ff1977ac */ /* 0x000f220008000800 */
[----:B------:R-:W4:Y:S01]  /*12e0*/  LDCU UR4, c[0x0][0xb20] ;  /* 0x00016400ff0477ac */ /* 0x000f220008000800 */
[----:B------:R-:W4:Y:S01]  /*12f0*/  LDCU.64 UR8, c[0x0][0xb28] ;  /* 0x00016500ff0877ac */ /* 0x000f220008000a00 */
[----:B-1----:R-:W-:Y:S02]  /*1300*/  UISETP.NE.AND UP0, UPT, UR14, 0x1, UPT ;  /* 0x000000010e00788c */ /* 0x002fe4000bf05270 */
[----:B---3--:R-:W-:Y:S02]  /*1310*/  UIMAD.WIDE.U32 UR10, UR5, UR15, URZ ;  /* 0x0000000f050a72a5 */ /* 0x008fe4000f8e00ff */
[----:B--2---:R-:W-:-:S02]  /*1320*/  UIMAD.WIDE.U32 UR18, UR6, UR12, URZ ;  /* 0x0000000c061272a5 */ /* 0x004fc4000f8e00ff */
[----:B----4-:R-:W-:Y:S02]  /*1330*/  UISETP.NE.AND UP1, UPT, UR25, 0x1, UPT ;  /* 0x000000011900788c */ /* 0x010fe4000bf25270 */
[----:B------:R-:W-:Y:S01]  /*1340*/  UISETP.NE.AND UP2, UPT, UR23, 0x1, UPT ;  /* 0x000000011700788c */ /* 0x000fe2000bf45270 */
[----:B------:R-:W-:Y:S02]  /*1350*/  UMOV UR10, UR11 ;  /* 0x0000000b000a7c82 */ /* 0x000fe40008000000 */
[----:B------:R-:W-:Y:S01]  /*1360*/  UMOV UR18, UR19 ;  /* 0x0000001300127c82 */ /* 0x000fe20008000000 */
[----:B------:R-:W-:Y:S02]  /*1370*/  @UP0 USHF.R.U32.HI UR5, URZ, UR4, UR10 ;  /* 0x00000004ff050299 */ /* 0x000fe4000801160a */
[----:B------:R-:W-:Y:S02]  /*1380*/  UIMAD.WIDE.U32 UR20, UR30, UR15, URZ ;  /* 0x0000000f1e1472a5 */ /* 0x000fe4000f8e00ff */
[----:B------:R-:W-:-:S02]  /*1390*/  UIMAD.WIDE.U32 UR10, UR5, UR8, URZ ;  /* 0x00000008050a72a5 */ /* 0x000fc4000f8e00ff */
[----:B------:R-:W-:Y:S02]  /*13a0*/  @UP1 USHF.R.U32.HI UR6, URZ, UR13, UR18 ;  /* 0x0000000dff061299 */ /* 0x000fe40008011612 */
[----:B------:R-:W-:Y:S02]  /*13b0*/  UIMAD.WIDE.U32 UR16, UR26, UR12, URZ ;  /* 0x0000000c1a1072a5 */ /* 0x000fe4000f8e00ff */
[----:B------:R-:W-:Y:S01]  /*13c0*/  UIMAD.WIDE.U32 UR18, UR6, UR8, URZ ;  /* 0x00000008061272a5 */ /* 0x000fe2000f8e00ff */
[----:B------:R-:W-:Y:S01]  /*13d0*/  UMOV UR20, UR21 ;  /* 0x0000001500147c82 */ /* 0x000fe20008000000 */
[----:B------:R-:W-:Y:S01]  /*13e0*/  UMOV UR10, UR11 ;  /* 0x0000000b000a7c82 */ /* 0x000fe20008000000 */
[----:B------:R-:W-:Y:S02]  /*13f0*/  USHF.R.U32.HI UR20, URZ, UR4, UR20 ;  /* 0x00000004ff147299 */ /* 0x000fe40008011614 */
[----:B------:R-:W-:Y:S02]  /*1400*/  @UP2 USHF.R.U32.HI UR5, URZ, UR9, UR10 ;  /* 0x00000009ff052299 */ /* 0x000fe4000801160a */
[----:B------:R-:W-:Y:S01]  /*1410*/  UMOV UR7, UR19 ;  /* 0x0000001300077c82 */ /* 0x000fe20008000000 */
[----:B------:R-:W-:Y:S01]  /*1420*/  UMOV UR16, UR17 ;  /* 0x0000001100107c82 */ /* 0x000fe20008000000 */
[----:B------:R-:W-:-:S02]  /*1430*/  @UP2 USHF.R.U32.HI UR6, URZ, UR9, UR7 ;  /* 0x00000009ff062299 */ /* 0x000fc40008011607 */
[----:B------:R-:W-:Y:S02]  /*1440*/  USHF.R.U32.HI UR13, URZ, UR13, UR16 ;  /* 0x0000000dff0d7299 */ /* 0x000fe40008011610 */
[----:B------:R-:W-:Y:S02]  /*1450*/  USEL UR4, UR30, UR20, !UP0 ;  /* 0x000000141e047287 */ /* 0x000fe4000c000000 */
[----:B------:R-:W-:Y:S02]  /*1460*/  UIMAD UR7, UR5, UR23, URZ ;  /* 0x00000017050772a4 */ /* 0x000fe4000f8e02ff */
[----:B------:R-:W-:Y:S02]  /*1470*/  USEL UR5, UR26, UR13, !UP1 ;  /* 0x0000000d1a057287 */ /* 0x000fe4000c800000 */
[----:B------:R-:W-:Y:S02]  /*1480*/  UIMAD UR12, UR6, UR23, URZ ;  /* 0x00000017060c72a4 */ /* 0x000fe4000f8e02ff */
[----:B------:R-:W-:-:S02]  /*1490*/  UISETP.GE.AND UP0, UPT, UR4, UR7, UPT ;  /* 0x000000070400728c */ /* 0x000fc4000bf06270 */
[----:B------:R-:W-:Y:S02]  /*14a0*/  UIMAD.WIDE.U32 UR10, UR4, UR8, URZ ;  /* 0x00000008040a72a5 */ /* 0x000fe4000f8e00ff */
[----:B------:R-:W-:Y:S02]  /*14b0*/  UISETP.GE.OR UP0, UPT, UR5, UR12, UP0 ;  /* 0x0000000c0500728c */ /* 0x000fe40008706670 */
[----:B------:R-:W-:Y:S02]  /*14c0*/  UIMAD.WIDE.U32 UR12, UR5, UR8, URZ ;  /* 0x00000008050c72a5 */ /* 0x000fe4000f8e00ff */
[----:B------:R-:W-:Y:S01]  /*14d0*/  UIADD3 UR10, UPT, UPT, -UR4, URZ, URZ ;  /* 0x000000ff040a7290 */ /* 0x000fe2000fffe1ff */
[----:B------:R-:W-:Y:S01]  /*14e0*/  UMOV UR8, UR11 ;  /* 0x0000000b00087c82 */ /* 0x000fe20008000000 */
[----:B------:R-:W-:Y:S02]  /*14f0*/  UIADD3 UR11, UPT, UPT, -UR5, URZ, URZ ;  /* 0x000000ff050b7290 */ /* 0x000fe4000fffe1ff */
[----:B------:R-:W-:-:S03]  /*1500*/  USHF.R.U32.HI UR8, URZ, UR9, UR8 ;  /* 0x00000009ff087299 */ /* 0x000fc60008011608 */
[----:B------:R-:W-:Y:S01]  /*1510*/  @!UP0 UMOV UR7, UR13 ;  /* 0x0000000d00078c82 */ /* 0x000fe20008000000 */
[----:B------:R-:W-:Y:S02]  /*1520*/  UIMAD UR30, UR14, UR10, UR30 ;  /* 0x0000000a0e1e72a4 */ /* 0x000fe4000f8e021e */
[----:B------:R-:W-:Y:S02]  /*1530*/  USEL UR8, UR4, UR8, !UP2 ;  /* 0x0000000804087287 */ /* 0x000fe4000d000000 */
[----:B------:R-:W-:Y:S02]  /*1540*/  @!UP0 USHF.R.U32.HI UR7, URZ, UR9, UR7 ;  /* 0x00000009ff078299 */ /* 0x000fe40008011607 */
[----:B------:R-:W-:Y:S02]  /*1550*/  UIADD3 UR9, UPT, UPT, -UR8, URZ, URZ ;  /* 0x000000ff08097290 */ /* 0x000fe4000fffe1ff */
[----:B------:R-:W-:Y:S02]  /*1560*/  @!UP0 USEL UR7, UR5, UR7, !UP2 ;  /* 0x0000000705078287 */ /* 0x000fe4000d000000 */
[----:B------:R-:W-:-:S02]  /*1570*/  UIMAD UR9, UR23, UR9, UR4 ;  /* 0x00000009170972a4 */ /* 0x000fc4000f8e0204 */
[----:B------:R-:W-:Y:S02]  /*1580*/  @!UP0 UIADD3 UR8, UPT, UPT, UR8, -UR7, URZ ;  /* 0x8000000708088290 */ /* 0x000fe4000fffe0ff */
[----:B------:R-:W-:Y:S02]  /*1590*/  @!UP0 UIMAD UR6, UR9, UR6, UR7 ;  /* 0x00000006090682a4 */ /* 0x000fe4000f8e0207 */
[----:B------:R-:W-:Y:S02]  /*15a0*/  @!UP0 UIMAD UR4, UR8, UR23, UR5 ;  /* 0x00000017080482a4 */ /* 0x000fe4000f8e0205 */
[----:B------:R-:W-:Y:S02]  /*15b0*/  UIMAD UR26, UR25, UR11, UR26 ;  /* 0x0000000b191a72a4 */ /* 0x000fe4000f8e021a */
[----:B------:R-:W-:Y:S01]  /*15c0*/  UIMAD UR30, UR4, UR14, UR30 ;  /* 0x0000000e041e72a4 */ /* 0x000fe2000f8e021e */
[----:B------:R-:W-:Y:S02]  /*15d0*/  @!UP0 UMOV UR5, UR6 ;  /* 0x0000000600058c82 */ /* 0x000fe40008000000 */
[----:B------:R-:W-:-:S12]  /*15e0*/  UIMAD UR26, UR5, UR25, UR26 ;  /* 0x00000019051a72a4 */ /* 0x000fd8000f8e021a */
.L_x_19:
[----:B------:R-:W-:Y:S02]  /*15f0*/  UISETP.NE.AND UP1, UPT, UR27, 0x1, UPT ;  /* 0x000000011b00788c */ /* 0x000fe4000bf25270 */
[----:B------:R-:W-:Y:S02]  /*1600*/  UISETP.NE.AND UP0, UPT, UR22, 0x2, UPT ;  /* 0x000000021600788c */ /* 0x000fe4000bf05270 */
[----:B------:R-:W-:-:S05]  /*1610*/  ULOP3.LUT UR21, UR24, 0x800, URZ, 0xc0, !UPT ;  /* 0x0000080018157892 */ /* 0x000fca000f8ec0ff */
[----:B------:R-:W-:Y:S07]  /*1620*/  BRA.U UP1, `(.L_x_20) ;  /* 0x0000000101447547 */ /* 0x000fee000b800000 */
[----:B------:R-:W1:Y:S01]  /*1630*/  LDCU.128 UR8, c[0x0][0xb10] ;  /* 0x00016200ff0877ac */ /* 0x000e620008000c00 */
[----:B------:R-:W2:Y:S01]  /*1640*/  LDCU UR12, c[0x0][0xb0c] ;  /* 0x00016180ff0c77ac */ /* 0x000ea20008000800 */
[----:B------:R-:W3:Y:S01]  /*1650*/  LDCU UR13, c[0x0][0xb20] ;  /* 0x00016400ff0d77ac */ /* 0x000ee20008000800 */
[----:B-1----:R-:W-:Y:S02]  /*1660*/  UIMAD.WIDE.U32 UR6, UR26, UR8, URZ ;  /* 0x000000081a0672a5 */ /* 0x002fe4000f8e00ff */
[----:B------:R-:W-:Y:S02]  /*1670*/  UIMAD.WIDE.U32 UR4, UR30, UR11, URZ ;  /* 0x0000000b1e0472a5 */ /* 0x000fe4000f8e00ff */
[----:B--2---:R-:W-:Y:S02]  /*1680*/  UISETP.NE.AND UP2, UPT, UR12, 0x1, UPT ;  /* 0x000000010c00788c */ /* 0x004fe4000bf45270 */
[----:B------:R-:W-:Y:S01]  /*1690*/  UISETP.NE.AND UP1, UPT, UR10, 0x1, UPT ;  /* 0x000000010a00788c */ /* 0x000fe2000bf25270 */
[----:B------:R-:W-:-:S02]  /*16a0*/  UMOV UR6, UR7 ;  /* 0x0000000700067c82 */ /* 0x000fc40008000000 */
[----:B------:R-:W-:Y:S01]  /*16b0*/  UMOV UR4, UR5 ;  /* 0x0000000500047c82 */ /* 0x000fe20008000000 */
[----:B------:R-:W-:Y:S02]  /*16c0*/  USHF.R.U32.HI UR6, URZ, UR9, UR6 ;  /* 0x00000009ff067299 */ /* 0x000fe40008011606 */
[----:B---3--:R-:W-:Y:S02]  /*16d0*/  USHF.R.U32.HI UR4, URZ, UR13, UR4 ;  /* 0x0000000dff047299 */ /* 0x008fe40008011604 */
[----:B------:R-:W-:Y:S02]  /*16e0*/  USEL UR5, UR26, UR6, !UP2 ;  /* 0x000000061a057287 */ /* 0x000fe4000d000000 */
[----:B------:R-:W-:-:S04]  /*16f0*/  USEL UR4, UR30, UR4, !UP1 ;  /* 0x000000041e047287 */ /* 0x000fc8000c800000 */
[----:B------:R-:W-:Y:S02]  /*1700*/  UIADD3 UR6, UPT, UPT, UR5, -UR4, URZ ;  /* 0x8000000405067290 */ /* 0x000fe4000fffe0ff */
[----:B------:R-:W-:Y:S02]  /*1710*/  UIADD3 UR4, UPT, UPT, -UR5, UR4, URZ ;  /* 0x0000000405047290 */ /* 0x000fe4000fffe1ff */
[----:B------:R-:W-:Y:S02]  /*1720*/  UIMAD UR30, UR6, UR10, UR30 ;  /* 0x0000000a061e72a4 */ /* 0x000fe4000f8e021e */
[----:B------:R-:W-:-:S12]  /*1730*/  UIMAD UR26, UR4, UR12, UR26 ;  /* 0x0000000c041a72a4 */ /* 0x000fd8000f8e021a */
.L_x_20:
[----:B------:R-:W-:Y:S05]  /*1740*/  BRA.U !UP5, `(.L_x_21) ;  /* 0x000000010d0c7547 */ /* 0x000fea000b800000 */
[----:B------:R-:W-:Y:S01]  /*1750*/  UCGABAR_WAIT ;  /* 0x0000000000007dc7 */ /* 0x000fe20008000000 */
[----:B------:R-:W-:Y:S01]  /*1760*/  CCTL.IVALL ;  /* 0x00000000ff00798f */ /* 0x000fe20002000000 */
[----:B------:R-:W-:Y:S05]  /*1770*/  BRA `(.L_x_22) ;  /* 0x0000000000047947 */ /* 0x000fea0003800000 */
.L_x_21:
[----:B------:R-:W-:Y:S06]  /*1780*/  BAR.SYNC.DEFER_BLOCKING 0x0 ;  /* 0x0000000000007b1d */ /* 0x000fec0000010000 */
.L_x_22:
[----:B------:R-:W-:Y:S05]  /*1790*/  BRA.U UP0, `(.L_x_23) ;  /* 0x0000001900087547 */ /* 0x000fea000b800000 */
[----:B------:R-:W1:Y:S01]  /*17a0*/  LDCU UR6, c[0x0][0x38c] ;  /* 0x00007180ff0677ac */ /* 0x000e620008000800 */
[----:B------:R-:W-:Y:S01]  /*17b0*/  PLOP3.LUT P1, PT, PT, PT, UP3, 0x80, 0x8 ;  /* 0x000000000008781c */ /* 0x000fe20003f2f038 */
[----:B------:R-:W-:Y:S01]  /*17c0*/  IMAD.MOV.U32 R12, RZ, RZ, 0x1 ;  /* 0x00000001ff0c7424 */ /* 0x000fe200078e00ff */
[----:B------:R-:W-:Y:S01]  /*17d0*/  ISETP.EQ.OR P2, PT, R0, RZ, P3 ;  /* 0x000000ff0000720c */ /* 0x000fe20001f42670 */
[----:B------:R-:W-:Y:S01]  /*17e0*/  UISETP.NE.AND UP1, UPT, UR22, URZ, UPT ;  /* 0x000000ff1600728c */ /* 0x000fe2000bf25270 */
[----:B------:R-:W-:Y:S02]  /*17f0*/  PLOP3.LUT P1, PT, P1, PT, PT, 0x8, 0x80 ;  /* 0x000000000080781c */ /* 0x000fe40000f2e170 */
[----:B------:R-:W-:Y:S01]  /*1800*/  CS2R R10, SRZ ;  /* 0x00000000000a7805 */ /* 0x000fe2000001ff00 */
[----:B------:R-:W-:Y:S01]  /*1810*/  IMAD.MOV.U32 R9, RZ, RZ, RZ ;  /* 0x000000ffff097224 */ /* 0x000fe200078e00ff */
[----:B------:R-:W2:Y:S01]  /*1820*/  LDCU UR39, c[0x0][0x370] ;  /* 0x00006e00ff2777ac */ /* 0x000ea20008000800 */
[----:B------:R-:W-:Y:S01]  /*1830*/  IMAD.MOV.U32 R8, RZ, RZ, 0x1 ;  /* 0x00000001ff087424 */ /* 0x000fe200078e00ff */
[----:B------:R-:W3:Y:S01]  /*1840*/  LDCU.64 UR28, c[0x0][0x348] ;  /* 0x00006900ff1c77ac */ /* 0x000ee20008000a00 */
[----:B------:R-:W-:-:S02]  /*1850*/  USHF.R.U32.HI UR44, URZ, 0x6, UR21 ;  /* 0x00000006ff2c7899 */ /* 0x000fc40008011615 */
[----:B-1----:R-:W-:Y:S02]  /*1860*/  UIADD3 UR5, UPT, UPT, UR6, 0x3f, URZ ;  /* 0x0000003f06057890 */ /* 0x002fe4000fffe0ff */
[----:B------:R-:W-:Y:S02]  /*1870*/  UIADD3 UR45, UPT, UPT, UR6, 0x7e, URZ ;  /* 0x0000007e062d7890 */ /* 0x000fe4000fffe0ff */
[----:B------:R-:W-:Y:S01]  /*1880*/  USHF.R.S32.HI UR4, URZ, 0x1f, UR5 ;  /* 0x0000001fff047899 */ /* 0x000fe20008011405 */
[----:B------:R-:W1:Y:S03]  /*1890*/  LDCU UR38, c[0x0][0x374] ;  /* 0x00006e80ff2677ac */ /* 0x000e660008000800 */
[----:B------:R-:W-:Y:S02]  /*18a0*/  ULEA.HI UR4, UR4, UR5, URZ, 0x6 ;  /* 0x0000000504047291 */ /* 0x000fe4000f8f30ff */
[----:B------:R-:W-:-:S02]  /*18b0*/  USEL UR25, UR37, 0x2, UP1 ;  /* 0x0000000225197887 */ /* 0x000fc40008800000 */
[----:B------:R-:W-:Y:S02]  /*18c0*/  USHF.R.S32.HI UR42, URZ, 0x6, UR4 ;  /* 0x00000006ff2a7899 */ /* 0x000fe40008011404 */
[----:B------:R-:W-:Y:S02]  /*18d0*/  UIADD3 UR4, UPT, UPT, UR6, -0x1, URZ ;  /* 0xffffffff06047890 */ /* 0x000fe4000fffe0ff */
[----:B------:R-:W-:Y:S02]  /*18e0*/  UISETP.LT.U32.AND UP0, UPT, UR42, 0xd, UPT ;  /* 0x0000000d2a00788c */ /* 0x000fe4000bf01070 */
[----:B------:R-:W-:Y:S02]  /*18f0*/  UISETP.GE.U32.AND UP2, UPT, UR4, -0x7f, UPT ;  /* 0xffffff810400788c */ /* 0x000fe4000bf46070 */
[----:B------:R-:W-:Y:S01]  /*1900*/  USEL UR41, UR42, 0xd, UP0 ;  /* 0x0000000d2a297887 */ /* 0x000fe20008000000 */
[----:B------:R-:W-:-:S03]  /*1910*/  UMOV UR5, URZ ;  /* 0x000000ff00057c82 */ /* 0x000fc60008000000 */
[----:B------:R-:W-:Y:S02]  /*1920*/  UIADD3 UR24, UPT, UPT, UR41, -0x1, URZ ;  /* 0xffffffff29187890 */ /* 0x000fe4000fffe0ff */
[----:B------:R-:W-:-:S03]  /*1930*/  UIADD3 UR43, UPT, UPT, UR42, -UR41, URZ ;  /* 0x800000292a2b7290 */ /* 0x000fc6000fffe0ff */
[----:B------:R-:W-:-:S04]  /*1940*/  @UP2 UIADD3 UR24, UPT, UPT, UR41, URZ, URZ ;  /* 0x000000ff29182290 */ /* 0x000fc8000fffe0ff */
[----:B-123--:R-:W-:-:S12]  /*1950*/  UIADD3 UR24, UPT, UPT, UR24, 0x1, URZ ;  /* 0x0000000118187890 */ /* 0x00efd8000fffe0ff */
.L_x_43:
[----:B------:R-:W-:Y:S01]  /*1960*/  UISETP.NE.AND UP0, UPT, UR54, URZ, UPT ;  /* 0x000000ff3600728c */ /* 0x000fe2000bf05270 */
[----:B------:R-:W1:Y:S08]  /*1970*/  S2UR UR54, SR_CgaCtaId ;  /* 0x00000000003679c3 */ /* 0x000e700000008800 */
[----:B------:R-:W-:Y:S05]  /*1980*/  BRA.U UP0, `(.L_x_24) ;  /* 0x0000000100347547 */ /* 0x000fea000b800000 */
[----:B------:R-:W2:Y:S01]  /*1990*/  S2R R0, SR_CgaCtaId ;  /* 0x0000000000007919 */ /* 0x000ea20000008800 */
[----:B------:R-:W-:-:S04]  /*19a0*/  MOV R2, 0x400 ;  /* 0x0000040000027802 */ /* 0x000fc80000000f00 */
[----:B--2---:R-:W-:Y:S02]  /*19b0*/  LEA R0, R0, R2, 0x18 ;  /* 0x0000000200007211 */ /* 0x004fe400078ec0ff */
[----:B------:R-:W-:-:S03]  /*19c0*/  SHF.L.U32 R2, R8, 0x1f, RZ ;  /* 0x0000001f08027819 */ /* 0x000fc600000006ff */
[----:B------:R-:W-:-:S04]  /*19d0*/  IMAD R0, R9, 0x8, R0 ;  /* 0x0000000809007824 */ /* 0x000fc800078e0200 */
[----:B------:R-:W2:Y:S02]  /*19e0*/  SYNCS.PHASECHK.TRANS64.TRYWAIT P0, [R0+URZ+0x180], R2 ;  /* 0x00018002000075a7 */ /* 0x000ea400080011ff */
[----:B--2---:R-:W-:Y:S05]  /*19f0*/  @!P0 BRA `(.L_x_25) ;  /* 0x00000060005c8947 */ /* 0x004fea0003800000 */
.L_x_132:
[----:B------:R-:W-:Y:S01]  /*1a00*/  VIADD R9, R9, 0x1 ;  /* 0x0000000109097836 */ /* 0x000fe20000000000 */
[----:B------:R2:W-:Y:S04]  /*1a10*/  SYNCS.ARRIVE.TRANS64.A1T0 RZ, [R0+URZ+0x170], RZ ;  /* 0x000170ff00ff79a7 */ /* 0x0005e800081000ff */
[----:B------:R-:W-:-:S04]  /*1a20*/  ISETP.NE.AND P0, PT, R9, 0x2, PT ;  /* 0x000000020900780c */ /* 0x000fc80003f05270 */
[----:B------:R-:W-:Y:S02]  /*1a30*/  SEL R9, R9, RZ, P0 ;  /* 0x000000ff09097207 */ /* 0x000fe40000000000 */
[----:B--2---:R-:W-:-:S04]  /*1a40*/  SEL R0, RZ, 0x1, P0 ;  /* 0x00000001ff007807 */ /* 0x004fc80000000000 */
[----:B------:R-:W-:-:S07]  /*1a50*/  LOP3.LUT R8, R8, R0, RZ, 0x3c, !PT ;  /* 0x0000000008087212 */ /* 0x000fce00078e3cff */
.L_x_24:
[----:B------:R-:W-:Y:S01]  /*1a60*/  UMOV UR6, 0x400 ;  /* 0x0000040000067882 */ /* 0x000fe20000000000 */
[----:B------:R-:W-:Y:S01]  /*1a70*/  SHF.L.U32 R0, R12, 0x1f, RZ ;  /* 0x0000001f0c007819 */ /* 0x000fe200000006ff */
[----:B-1----:R-:W-:Y:S02]  /*1a80*/  ULEA UR6, UR54, UR6, 0x18 ;  /* 0x0000000636067291 */ /* 0x002fe4000f8ec0ff */
[----:B------:R-:W-:Y:S02]  /*1a90*/  UISETP.GE.U32.AND UP0, UPT, UR45, 0x7f, UPT ;  /* 0x0000007f2d00788c */ /* 0x000fe4000bf06070 */
[----:B------:R-:W-:Y:S02]  /*1aa0*/  ULEA UR4, UR5, UR6, 0x3 ;  /* 0x0000000605047291 */ /* 0x000fe4000f8e18ff */
[----:B------:R-:W-:Y:S02]  /*1ab0*/  USHF.L.U32 UR11, UR30, 0x6, URZ ;  /* 0x000000061e0b7899 */ /* 0x000fe400080006ff */
[----:B------:R-:W-:Y:S01]  /*1ac0*/  ULEA UR35, UR26, UR44, 0x6 ;  /* 0x0000002c1a237291 */ /* 0x000fe2000f8e30ff */
[----:B------:R-:W-:-:S04]  /*1ad0*/  UMOV UR13, URZ ;  /* 0x000000ff000d7c82 */ /* 0x000fc80008000000 */
[----:B------:R1:W2:Y:S01]  /*1ae0*/  SYNCS.PHASECHK.TRANS64.TRYWAIT P0, [UR4+0x68], R0 ;  /* 0x00006800ff0075a7 */ /* 0x0002a20008001104 */
[----:B------:R-:W-:Y:S06]  /*1af0*/  BRA.U !UP0, `(.L_x_26) ;  /* 0x0000000108bc7547 */ /* 0x000fec000b800000 */
[----:B------:R-:W-:Y:S01]  /*1b00*/  UMOV UR7, URZ ;  /* 0x000000ff00077c82 */ /* 0x000fe20008000000 */
[----:B------:R-:W-:-:S05]  /*1b10*/  UMOV UR4, UR5 ;  /* 0x0000000500047c82 */ /* 0x000fca0008000000 */
.L_x_32:
[----:B------:R-:W-:Y:S01]  /*1b20*/  ULEA UR33, UR4, UR6, 0x3 ;  /* 0x0000000604217291 */ /* 0x000fe2000f8e18ff */
[----:B--2---:R-:W-:Y:S01]  /*1b30*/  @!P3 MOV R2, 0x4000 ;  /* 0x000040000002b802 */ /* 0x004fe20000000f00 */
[----:B--2-4-:R-:W-:Y:S10]  /*1b40*/  @P0 BRA `(.L_x_27) ;  /* 0x00000000000c0947 */ /* 0x014ff40003800000 */
[----:B------:R-:W-:-:S04]  /*1b50*/  SHF.L.U32 R3, R12, 0x1f, RZ ;  /* 0x0000001f0c037819 */ /* 0x000fc800000006ff */
[----:B------:R-:W2:Y:S02]  /*1b60*/  SYNCS.PHASECHK.TRANS64.TRYWAIT P0, [UR33+0x68], R3 ;  /* 0x00006803ff0075a7 */ /* 0x000ea40008001121 */
[----:B--2---:R-:W-:Y:S05]  /*1b70*/  @!P0 BRA `(.L_x_28) ;  /* 0x0000006000108947 */ /* 0x004fea0003800000 */
.L_x_27:
[----:B------:R2:W-:Y:S01]  /*1b80*/  @!P3 SYNCS.ARRIVE.TRANS64 RZ, [UR33], R2 ;  /* 0x00000002ffffb9a7 */ /* 0x0005e20008000021 */
[----:B------:R-:W-:-:S04]  /*1b90*/  ULOP3.LUT UR5, UR25, 0x2, URZ, 0xfc, !UPT ;  /* 0x0000000219057892 */ /* 0x000fc8000f8efcff */
[----:B------:R-:W-:-:S09]  /*1ba0*/  UISETP.NE.AND UP0, UPT, UR5, 0x2, UPT ;  /* 0x000000020500788c */ /* 0x000fd2000bf05270 */
[----:B------:R-:W-:Y:S05]  /*1bb0*/  BRA.U UP0, `(.L_x_29) ;  /* 0x0000000100047547 */ /* 0x000fea000b800000 */
[----:B------:R-:W-:Y:S05]  /*1bc0*/  BPT.TRAP 0x1 ;  /* 0x000000040000795c */ /* 0x000fea0000300000 */
.L_x_29:
[----:B------:R-:W-:Y:S04]  /*1bd0*/  BSSY.RECONVERGENT B0, `(.L_x_30) ;  /* 0x0000003000007945 */ /* 0x000fe80003800200 */
[----:B------:R-:W-:Y:S05]  /*1be0*/  @P2 BRA `(.L_x_31) ;  /* 0x0000000000042947 */ /* 0x000fea0003800000 */
[----:B------:R-:W-:Y:S05]  /*1bf0*/  BPT.TRAP 0x1 ;  /* 0x000000040000795c */ /* 0x000fea0000300000 */
.L_x_31:
[----:B------:R-:W-:Y:S05]  /*1c00*/  BSYNC.RECONVERGENT B0 ;  /* 0x0000000000007941 */ /* 0x000fea0003800200 */
.L_x_30:
[----:B------:R-:W-:Y:S02]  /*1c10*/  UIADD3 UR5, UPT, UPT, UR4, 0x1, URZ ;  /* 0x0000000104057890 */ /* 0x000fe4000fffe0ff */
[----:B------:R-:W-:Y:S02]  /*1c20*/  UIADD3 UR16, UP1, UPT, UR28, 0x80, URZ ;  /* 0x000000801c107890 */ /* 0x000fe4000ff3e0ff */
[----:B------:R-:W-:Y:S02]  /*1c30*/  UISETP.NE.AND UP0, UPT, UR5, 0xd, UPT ;  /* 0x0000000d0500788c */ /* 0x000fe4000bf05270 */
[----:B------:R-:W-:Y:S02]  /*1c40*/  USHF.L.U32 UR34, UR7, 0x6, URZ ;  /* 0x0000000607227899 */ /* 0x000fe400080006ff */
[----:B------:R-:W-:Y:S02]  /*1c50*/  USEL UR9, URZ, 0x1, UP0 ;  /* 0x00000001ff097887 */ /* 0x000fe40008000000 */
[----:B------:R-:W-:-:S02]  /*1c60*/  USEL UR5, UR5, URZ, UP0 ;  /* 0x000000ff05057287 */ /* 0x000fc40008000000 */
[----:B------:R-:W-:Y:S02]  /*1c70*/  UIADD3 UR14, UP0, UPT, UR28, 0x180, URZ ;  /* 0x000001801c0e7890 */ /* 0x000fe4000ff1e0ff */
[----:B------:R-:W-:Y:S01]  /*1c80*/  ULEA UR8, UR5, UR6, 0x3 ;  /* 0x0000000605087291 */ /* 0x000fe2000f8e18ff */
[----:B------:R-:W-:Y:S01]  /*1c90*/  LOP3.LUT R12, R12, UR9, RZ, 0x3c, !PT ;  /* 0x000000090c0c7c12 */ /* 0x000fe2000f8e3cff */
[----:B------:R-:W-:Y:S02]  /*1ca0*/  UIADD3.X UR17, UPT, UPT, URZ, UR29, URZ, UP1, !UPT ;  /* 0x0000001dff117290 */ /* 0x000fe40008ffe4ff */
[----:B------:R-:W-:Y:S01]  /*1cb0*/  UIADD3.X UR15, UPT, UPT, URZ, UR29, URZ, UP0, !UPT ;  /* 0x0000001dff0f7290 */ /* 0x000fe200087fe4ff */
[----:B-1----:R-:W-:Y:S01]  /*1cc0*/  SHF.L.U32 R0, R12, 0x1f, RZ ;  /* 0x0000001f0c007819 */ /* 0x002fe200000006ff */
[----:B------:R-:W-:Y:S01]  /*1cd0*/  UMOV UR18, 0x0 ;  /* 0x0000000000127882 */ /* 0x000fe20000000000 */
[----:B------:R-:W-:Y:S01]  /*1ce0*/  UMOV UR19, 0x10000000 ;  /* 0x1000000000137882 */ /* 0x000fe20000000000 */
[----:B------:R-:W-:Y:S01]  /*1cf0*/  UMOV UR12, UR36 ;  /* 0x00000024000c7c82 */ /* 0x000fe20008000000 */
[----:B------:R3:W4:Y:S01]  /*1d00*/  SYNCS.PHASECHK.TRANS64.TRYWAIT P0, [UR8+0x68], R0 ;  /* 0x00006800ff0075a7 */ /* 0x0007220008001108 */
[----:B------:R-:W-:Y:S01]  /*1d10*/  USHF.L.U32 UR8, UR4, 0xd, URZ ;  /* 0x0000000d04087899 */ /* 0x000fe200080006ff */
[----:B------:R-:W-:-:S02]  /*1d20*/  UMOV UR9, UR33 ;  /* 0x0000002100097c82 */ /* 0x000fc40008000000 */
[----:B------:R-:W-:Y:S01]  /*1d30*/  UMOV UR4, 0x30000 ;  /* 0x0003000000047882 */ /* 0x000fe20000000000 */
[----:B------:R-:W-:Y:S02]  /*1d40*/  ULEA UR32, UR21, UR8, 0x1 ;  /* 0x0000000815207291 */ /* 0x000fe4000f8e08ff */
[----:B------:R-:W-:Y:S02]  /*1d50*/  UIADD3 UR8, UPT, UPT, UR6, 0x1d400, UR8 ;  /* 0x0001d40006087890 */ /* 0x000fe4000fffe008 */
[----:B------:R-:W-:Y:S01]  /*1d60*/  UIADD3 UR32, UPT, UPT, UR6, 0x3400, UR32 ;  /* 0x0000340006207890 */ /* 0x000fe2000fffe020 */
[----:B------:R-:W-:Y:S01]  /*1d70*/  UMOV UR10, UR34 ;  /* 0x00000022000a7c82 */ /* 0x000fe20008000000 */
[----:B------:R-:W-:Y:S01]  /*1d80*/  UIADD3 UR7, UPT, UPT, UR7, 0x1, URZ ;  /* 0x0000000107077890 */ /* 0x000fe2000fffe0ff */
[----:B------:R-:W-:-:S03]  /*1d90*/  UMOV UR13, UR24 ;  /* 0x00000018000d7c82 */ /* 0x000fc60008000000 */
[----:B------:R-:W-:-:S03]  /*1da0*/  UISETP.NE.AND UP0, UPT, UR7, UR24, UPT ;  /* 0x000000180700728c */ /* 0x000fc6000bf05270 */
[----:B------:R1:W-:Y:S01]  /*1db0*/  UTMALDG.3D.MULTICAST [UR32], [UR16], UR4, desc[UR18] ;  /* 0x00001220100073b4 */ /* 0x0003e20008011804 */
[----:B------:R3:W-:Y:S01]  /*1dc0*/  UTMALDG.3D [UR8], [UR14], desc[UR18] ;  /* 0x000012080e0075b4 */ /* 0x0007e20008011000 */
[----:B-1----:R-:W-:-:S04]  /*1dd0*/  UMOV UR4, UR5 ;  /* 0x0000000500047c82 */ /* 0x002fc80008000000 */
[----:B---3--:R-:W-:Y:S05]  /*1de0*/  BRA.U UP0, `(.L_x_32) ;  /* 0xfffffffd004c7547 */ /* 0x008fea000b83ffff */
.L_x_26:
[----:B------:R-:W-:Y:S01]  /*1df0*/  ULEA UR4, UR5, UR6, 0x3 ;  /* 0x0000000605047291 */ /* 0x000fe2000f8e18ff */
[----:B-1----:R-:W-:Y:S01]  /*1e00*/  SHF.L.U32 R0, R12, 0x1f, RZ ;  /* 0x0000001f0c007819 */ /* 0x002fe200000006ff */
[----:B------:R-:W-:Y:S01]  /*1e10*/  @!P1 SYNCS.ARRIVE.TRANS64.A1T0 RZ, [UR6+0x108], RZ ;  /* 0x000108ffffff99a7 */ /* 0x000fe20008100006 */
[----:B------:R-:W-:-:S06]  /*1e20*/  UISETP.GT.AND UP0, UPT, UR42, UR41, UPT ;  /* 0x000000292a00728c */ /* 0x000fcc000bf04270 */
[----:B--2-4-:R1:W2:Y:S03]  /*1e30*/  SYNCS.PHASECHK.TRANS64.TRYWAIT P0, [UR4+0x68], R0 ;  /* 0x00006800ff0075a7 */ /* 0x0142a60008001104 */
[----:B------:R-:W-:Y:S05]  /*1e40*/  BRA.U !UP0, `(.L_x_33) ;  /* 0x0000000108c07547 */ /* 0x000fea000b800000 */
[----:B------:R-:W-:Y:S01]  /*1e50*/  UIADD3 UR26, UPT, UPT, UR43, UR13, URZ ;  /* 0x0000000d2b1a7290 */ /* 0x000fe2000fffe0ff */
[----:B------:R-:W-:-:S11]  /*1e60*/  UMOV UR4, UR5 ;  /* 0x0000000500047c82 */ /* 0x000fd60008000000 */
.L_x_39:
[----:B------:R-:W-:Y:S01]  /*1e70*/  ULEA UR17, UR4, UR6, 0x3 ;  /* 0x0000000604117291 */ /* 0x000fe2000f8e18ff */
[----:B--2---:R-:W-:Y:S01]  /*1e80*/  @!P3 MOV R2, 0x4000 ;  /* 0x000040000002b802 */ /* 0x004fe20000000f00 */
[----:B--2-4-:R-:W-:Y:S10]  /*1e90*/  @P0 BRA `(.L_x_34) ;  /* 0x00000000000c0947 */ /* 0x014ff40003800000 */
[----:B------:R-:W-:-:S04]  /*1ea0*/  SHF.L.U32 R3, R12, 0x1f, RZ ;  /* 0x0000001f0c037819 */ /* 0x000fc800000006ff */
[----:B------:R-:W2:Y:S02]  /*1eb0*/  SYNCS.PHASECHK.TRANS64.TRYWAIT P0, [UR17+0x68], R3 ;  /* 0x00006803ff0075a7 */ /* 0x000ea40008001111 */
[----:B--2---:R-:W-:Y:S05]  /*1ec0*/  @!P0 BRA `(.L_x_35) ;  /* 0x0000005c00548947 */ /* 0x004fea0003800000 */
.L_x_34:
[----:B------:R2:W-:Y:S01]  /*1ed0*/  @!P3 SYNCS.ARRIVE.TRANS64 RZ, [UR17], R2 ;  /* 0x00000002ffffb9a7 */ /* 0x0005e20008000011 */
[----:B------:R-:W-:-:S04]  /*1ee0*/  ULOP3.LUT UR5, UR25, 0x2, URZ, 0xfc, !UPT ;  /* 0x0000000219057892 */ /* 0x000fc8000f8efcff */
[----:B------:R-:W-:-:S09]  /*1ef0*/  UISETP.NE.AND UP0, UPT, UR5, 0x2, UPT ;  /* 0x000000020500788c */ /* 0x000fd2000bf05270 */
[----:B------:R-:W-:Y:S05]  /*1f00*/  BRA.U UP0, `(.L_x_36) ;  /* 0x0000000100047547 */ /* 0x000fea000b800000 */
[----:B------:R-:W-:Y:S05]  /*1f10*/  BPT.TRAP 0x1 ;  /* 0x000000040000795c */ /* 0x000fea0000300000 */
.L_x_36:
[----:B------:R-:W-:Y:S04]  /*1f20*/  BSSY.RECONVERGENT B0, `(.L_x_37) ;  /* 0x0000003000007945 */ /* 0x000fe80003800200 */
[----:B------:R-:W-:Y:S05]  /*1f30*/  @P2 BRA `(.L_x_38) ;  /* 0x0000000000042947 */ /* 0x000fea0003800000 */
[----:B------:R-:W-:Y:S05]  /*1f40*/  BPT.TRAP 0x1 ;  /* 0x000000040000795c */ /* 0x000fea0000300000 */
.L_x_38:
[----:B------:R-:W-:Y:S05]  /*1f50*/  BSYNC.RECONVERGENT B0 ;  /* 0x0000000000007941 */ /* 0x000fea0003800200 */
.L_x_37:
[----:B------:R-:W-:Y:S02]  /*1f60*/  UIADD3 UR5, UPT, UPT, UR4, 0x1, URZ ;  /* 0x0000000104057890 */ /* 0x000fe4000fffe0ff */
[----:B------:R-:W-:Y:S02]  /*1f70*/  UIADD3 UR14, UP1, UPT, UR28, 0x80, URZ ;  /* 0x000000801c0e7890 */ /* 0x000fe4000ff3e0ff */
[----:B------:R-:W-:Y:S02]  /*1f80*/  UISETP.NE.AND UP0, UPT, UR5, 0xd, UPT ;  /* 0x0000000d0500788c */ /* 0x000fe4000bf05270 */
[----:B------:R-:W-:Y:S02]  /*1f90*/  USHF.L.U32 UR18, UR13, 0x6, URZ ;  /* 0x000000060d127899 */ /* 0x000fe400080006ff */
[----:B------:R-:W-:Y:S02]  /*1fa0*/  USEL UR8, URZ, 0x1, UP0 ;  /* 0x00000001ff087887 */ /* 0x000fe40008000000 */
[----:B------:R-:W-:-:S02]  /*1fb0*/  USEL UR5, UR5, URZ, UP0 ;  /* 0x000000ff05057287 */ /* 0x000fc40008000000 */
[----:B------:R-:W-:Y:S02]  /*1fc0*/  UIADD3 UR22, UP0, UPT, UR28, 0x180, URZ ;  /* 0x000001801c167890 */ /* 0x000fe4000ff1e0ff */
[----:B------:R-:W-:Y:S01]  /*1fd0*/  LOP3.LUT R12, R12, UR8, RZ, 0x3c, !PT ;  /* 0x000000080c0c7c12 */ /* 0x000fe2000f8e3cff */
[----:B------:R-:W-:Y:S02]  /*1fe0*/  USHF.L.U32 UR8, UR4, 0xd, URZ ;  /* 0x0000000d04087899 */ /* 0x000fe400080006ff */
[----:B------:R-:W-:Y:S01]  /*1ff0*/  ULEA UR7, UR5, UR6, 0x3 ;  /* 0x0000000605077291 */ /* 0x000fe2000f8e18ff */
[----:B-1----:R-:W-:Y:S01]  /*2000*/  SHF.L.U32 R0, R12, 0x1f, RZ ;  /* 0x0000001f0c007819 */ /* 0x002fe200000006ff */
[----:B------:R-:W-:Y:S02]  /*2010*/  ULEA UR16, UR21, UR8, 0x1 ;  /* 0x0000000815107291 */ /* 0x000fe4000f8e08ff */
[----:B------:R-:W-:Y:S02]  /*2020*/  UIADD3.X UR15, UPT, UPT, URZ, UR29, URZ, UP1, !UPT ;  /* 0x0000001dff0f7290 */ /* 0x000fe40008ffe4ff */
[----:B------:R-:W-:-:S02]  /*2030*/  UIADD3 UR16, UPT, UPT, UR6, 0x3400, UR16 ;  /* 0x0000340006107890 */ /* 0x000fc4000fffe010 */
[----:B------:R-:W-:Y:S01]  /*2040*/  UIADD3 UR8, UPT, UPT, UR6, 0x1d400, UR8 ;  /* 0x0001d40006087890 */ /* 0x000fe2000fffe008 */
[----:B------:R3:W4:Y:S01]  /*2050*/  SYNCS.PHASECHK.TRANS64.TRYWAIT P0, [UR7+0x68], R0 ;  /* 0x00006800ff0075a7 */ /* 0x0007220008001107 */
[----:B------:R-:W-:Y:S01]  /*2060*/  UIADD3.X UR23, UPT, UPT, URZ, UR29, URZ, UP0, !UPT ;  /* 0x0000001dff177290 */ /* 0x000fe200087fe4ff */
[----:B------:R-:W-:Y:S01]  /*2070*/  UMOV UR4, 0x30000 ;  /* 0x0003000000047882 */ /* 0x000fe20000000000 */
[----:B------:R-:W-:Y:S01]  /*2080*/  UMOV UR30, 0x0 ;  /* 0x00000000001e7882 */ /* 0x000fe20000000000 */
[----:B------:R-:W-:Y:S01]  /*2090*/  UMOV UR31, 0x10000000 ;  /* 0x10000000001f7882 */ /* 0x000fe20000000000 */
[----:B------:R-:W-:Y:S01]  /*20a0*/  UMOV UR19, UR35 ;  /* 0x0000002300137c82 */ /* 0x000fe20008000000 */
[----:B------:R-:W-:Y:S01]  /*20b0*/  UMOV UR20, UR36 ;  /* 0x0000002400147c82 */ /* 0x000fe20008000000 */
[----:B------:R-:W-:Y:S01]  /*20c0*/  UMOV UR12, UR36 ;  /* 0x00000024000c7c82 */ /* 0x000fe20008000000 */
[----:B------:R-:W-:Y:S01]  /*20d0*/  UMOV UR9, UR17 ;  /* 0x0000001100097c82 */ /* 0x000fe20008000000 */
[----:B------:R-:W-:Y:S01]  /*20e0*/  UMOV UR10, UR18 ;  /* 0x00000012000a7c82 */ /* 0x000fe20008000000 */
[----:B------:R1:W-:Y:S01]  /*20f0*/  UTMALDG.3D.MULTICAST [UR16], [UR14], UR4, desc[UR30] ;  /* 0x00001e100e0073b4 */ /* 0x0003e20008011804 */
[----:B------:R-:W-:-:S04]  /*2100*/  UIADD3 UR13, UPT, UPT, UR13, 0x1, URZ ;  /* 0x000000010d0d7890 */ /* 0x000fc8000fffe0ff */
[----:B------:R-:W-:Y:S01]  /*2110*/  UISETP.NE.AND UP0, UPT, UR13, UR26, UPT ;  /* 0x0000001a0d00728c */ /* 0x000fe2000bf05270 */
[----:B------:R3:W-:Y:S01]  /*2120*/  UTMALDG.3D [UR8], [UR22], desc[UR30] ;  /* 0x00001e08160075b4 */ /* 0x0007e20008011000 */
[----:B-1----:R-:W-:-:S07]  /*2130*/  UMOV UR4, UR5 ;  /* 0x0000000500047c82 */ /* 0x002fce0008000000 */
[----:B---3--:R-:W-:Y:S05]  /*2140*/  BRA.U UP0, `(.L_x_39) ;  /* 0xfffffffd00487547 */ /* 0x008fea000b83ffff */
.L_x_33:
[C---:B------:R-:W-:Y:S01]  /*2150*/  LEA R3, R11.reuse, UR6, 0x3 ;  /* 0x000000060b037c11 */ /* 0x040fe2000f8e18ff */
[----:B------:R-:W-:Y:S01]  /*2160*/  NOP ;  /* 0x0000000000007918 */ /* 0x000fe20000000000 */
[----:B-1----:R-:W-:Y:S02]  /*2170*/  SHF.L.U32 R0, R10, 0x1f, RZ ;  /* 0x0000001f0a007819 */ /* 0x002fe400000006ff */
[----:B------:R-:W-:Y:S02]  /*2180*/  LEA R4, R11, UR6, 0x4 ;  /* 0x000000060b047c11 */ /* 0x000fe4000f8e20ff */
[----:B--2-4-:R-:W1:Y:S02]  /*2190*/  SYNCS.PHASECHK.TRANS64.TRYWAIT P0, [R3+URZ+0x110], R0 ;  /* 0x00011000030075a7 */ /* 0x014e6400080011ff */
[----:B-1----:R-:W-:Y:S05]  /*21a0*/  @!P0 BRA `(.L_x_40) ;  /* 0x0000005800b48947 */ /* 0x002fea0003800000 */
.L_x_135:
[----:B------:R-:W2:Y:S01]  /*21b0*/  LDS.128 R4, [R4+0x1a0] ;  /* 0x0001a00004047984 */ /* 0x000ea20000000c00 */
[----:B------:R-:W-:Y:S01]  /*21c0*/  UISETP.GE.AND UP0, UPT, UR40, 0x1, UPT ;  /* 0x000000012800788c */ /* 0x000fe2000bf06270 */
[----:B------:R-:W-:Y:S01]  /*21d0*/  @!PT LDS RZ, [RZ] ;  /* 0x00000000fffff984 */ /* 0x000fe20000000800 */
[----:B------:R-:W-:Y:S01]  /*21e0*/  @!PT LDS RZ, [RZ] ;  /* 0x00000000fffff984 */ /* 0x000fe20000000800 */
[----:B------:R-:W-:Y:S01]  /*21f0*/  @!PT LDS RZ, [RZ] ;  /* 0x00000000fffff984 */ /* 0x000fe20000000800 */
[----:B------:R-:W-:Y:S01]  /*2200*/  @!PT LDS RZ, [RZ] ;  /* 0x00000000fffff984 */ /* 0x000fe20000000800 */
[----:B------:R3:W-:Y:S06]  /*2210*/  MEMBAR.ALL.CTA ;  /* 0x0000000000007992 */ /* 0x0007ec0000008000 */
[----:B---3--:R-:W3:Y:S01]  /*2220*/  FENCE.VIEW.ASYNC.S ;  /* 0x00000000000073c6 */ /* 0x008ee20000000000 */
[----:B--2---:R-:W-:-:S13]  /*2230*/  LOP3.LUT P0, RZ, R6, 0x1, RZ, 0xc0, !PT ;  /* 0x0000000106ff7812 */ /* 0x004fda000780c0ff */
[----:B---3--:R-:W-:Y:S01]  /*2240*/  VOTEU.ANY UP1, P0 ;  /* 0x0000000000ff7886 */ /* 0x008fe20000020100 */
[----:B------:R-:W-:-:S13]  /*2250*/  PLOP3.LUT P0, PT, PT, PT, UP1, 0x80, 0x8 ;  /* 0x000000000008781c */ /* 0x000fda0003f0f018 */
[----:B-1----:R-:W-:Y:S02]  /*2260*/  @P0 LOP3.LUT R0, R5, 0xffff, RZ, 0xc0, !PT ;  /* 0x0000ffff05000812 */ /* 0x002fe400078ec0ff */
[----:B------:R-:W-:Y:S02]  /*2270*/  @P0 MOV R2, R4 ;  /* 0x0000000400020202 */ /* 0x000fe40000000f00 */
[----:B------:R-:W-:Y:S01]  /*2280*/  @P0 R2UR UR7, R0 ;  /* 0x00000000000702ca */ /* 0x000fe200000e0000 */
[----:B------:R-:W-:Y:S01]  /*2290*/  VIADD R0, R3, 0x120 ;  /* 0x0000012003007836 */ /* 0x000fe20000000000 */
[----:B------:R-:W-:Y:S02]  /*22a0*/  @P0 SHF.R.U32.HI R4, RZ, 0x10, R5 ;  /* 0x00000010ff040819 */ /* 0x000fe40000011605 */
[----:B------:R-:W-:Y:S02]  /*22b0*/  @P0 R2UR UR8, R2 ;  /* 0x00000000020802ca */ /* 0x000fe400000e0000 */
[----:B------:R-:W-:-:S02]  /*22c0*/  PRMT R0, RZ, 0x654, R0 ;  /* 0x00000654ff007816 */ /* 0x000fc40000000000 */
[----:B------:R-:W-:Y:S02]  /*22d0*/  @P0 R2UR UR4, R4 ;  /* 0x00000000040402ca */ /* 0x000fe400000e0000 */
[----:B------:R1:W-:Y:S03]  /*22e0*/  SYNCS.ARRIVE.TRANS64.RED.A1T0 RZ, [R0+URZ], RZ ;  /* 0x000000ff00ff79a7 */ /* 0x0003e600081004ff */
[----:B------:R-:W-:-:S04]  /*22f0*/  @UP1 UMOV UR27, UR7 ;  /* 0x00000007001b1c82 */ /* 0x000fc80008000000 */
[----:B------:R-:W-:-:S04]  /*2300*/  @UP1 UMOV UR37, UR8 ;  /* 0x0000000800251c82 */ /* 0x000fc80008000000 */
[----:B------:R-:W-:Y:S01]  /*2310*/  @UP1 UMOV UR36, UR4 ;  /* 0x0000000400241c82 */ /* 0x000fe20008000000 */
[----:B------:R-:W-:Y:S05]  /*2320*/  BRA.U !UP0, `(.L_x_41) ;  /* 0x0000000108d47547 */ /* 0x000fea000b800000 */
[----:B------:R-:W2:Y:S01]  /*2330*/  LDCU.128 UR12, c[0x0][0xb10] ;  /* 0x00016200ff0c77ac */ /* 0x000ea20008000c00 */
[----:B------:R-:W3:Y:S01]  /*2340*/  LDCU UR26, c[0x0][0xb20] ;  /* 0x00016400ff1a77ac */ /* 0x000ee20008000800 */
[----:B------:R-:W4:Y:S01]  /*2350*/  LDCU UR20, c[0x0][0xb0c] ;  /* 0x00016180ff1477ac */ /* 0x000f220008000800 */
[----:B------:R-:W1:Y:S01]  /*2360*/  LDCU.64 UR10, c[0x0][0xb28] ;  /* 0x00016500ff0a77ac */ /* 0x000e620008000a00 */
[----:B------:R-:W-:Y:S02]  /*2370*/  UISETP.NE.AND UP3, UPT, UR40, 0x1, UPT ;  /* 0x000000012800788c */ /* 0x000fe4000bf65270 */
[----:B--2---:R-:W-:Y:S02]  /*2380*/  UIMAD.WIDE.U32 UR16, UR38, UR15, URZ ;  /* 0x0000000f261072a5 */ /* 0x004fe4000f8e00ff */
[----:B------:R-:W-:Y:S02]  /*2390*/  UIMAD.WIDE.U32 UR8, UR39, UR12, URZ ;  /* 0x0000000c270872a5 */ /* 0x000fe4000f8e00ff */
[----:B------:R-:W-:-:S02]  /*23a0*/  UISETP.NE.AND UP0, UPT, UR14, 0x1, UPT ;  /* 0x000000010e00788c */ /* 0x000fc4000bf05270 */
[----:B------:R-:W-:Y:S01]  /*23b0*/  UIMAD.WIDE.U32 UR22, UR27, UR15, URZ ;  /* 0x0000000f1b1672a5 */ /* 0x000fe2000f8e00ff */
[----:B------:R-:W-:Y:S02]  /*23c0*/  UMOV UR16, UR17 ;  /* 0x0000001100107c82 */ /* 0x000fe40008000000 */
[----:B------:R-:W-:Y:S01]  /*23d0*/  UMOV UR8, UR9 ;  /* 0x0000000900087c82 */ /* 0x000fe20008000000 */
[----:B---3--:R-:W-:Y:S02]  /*23e0*/  USHF.R.U32.HI UR16, URZ, UR26, UR16 ;  /* 0x0000001aff107299 */ /* 0x008fe40008011610 */
[----:B----4-:R-:W-:Y:S02]  /*23f0*/  UISETP.NE.AND UP2, UPT, UR20, 0x1, UPT ;  /* 0x000000011400788c */ /* 0x010fe4000bf45270 */
[----:B------:R-:W-:Y:S02]  /*2400*/  USHF.R.U32.HI UR8, URZ, UR13, UR8 ;  /* 0x0000000dff087299 */ /* 0x000fe40008011608 */
[----:B------:R-:W-:-:S02]  /*2410*/  USEL UR7, UR38, UR16, !UP0 ;  /* 0x0000001026077287 */ /* 0x000fc4000c000000 */
[----:B------:R-:W-:Y:S02]  /*2420*/  USEL UR8, UR39, UR8, !UP2 ;  /* 0x0000000827087287 */ /* 0x000fe4000d000000 */
[----:B-1----:R-:W-:Y:S01]  /*2430*/  UIMAD.WIDE.U32 UR16, UR7, UR10, URZ ;  /* 0x0000000a071072a5 */ /* 0x002fe2000f8e00ff */
[----:B------:R-:W-:Y:S01]  /*2440*/  UMOV UR4, UR23 ;  /* 0x0000001700047c82 */ /* 0x000fe20008000000 */
[----:B------:R-:W-:Y:S02]  /*2450*/  UIMAD.WIDE.U32 UR18, UR37, UR12, URZ ;  /* 0x0000000c251272a5 */ /* 0x000fe4000f8e00ff */
[----:B------:R-:W-:-:S03]  /*2460*/  UIMAD.WIDE.U32 UR22, UR8, UR10, URZ ;  /* 0x0000000a081672a5 */ /* 0x000fc6000f8e00ff */
[----:B------:R-:W-:Y:S01]  /*2470*/  UMOV UR16, UR17 ;  /* 0x0000001100107c82 */ /* 0x000fe20008000000 */
[----:B------:R-:W-:Y:S02]  /*2480*/  USHF.R.U32.HI UR4, URZ, UR26, UR4 ;  /* 0x0000001aff047299 */ /* 0x000fe40008011604 */
[----:B------:R-:W-:Y:S01]  /*2490*/  @UP3 USHF.R.U32.HI UR7, URZ, UR11, UR16 ;  /* 0x0000000bff073299 */ /* 0x000fe20008011610 */
[----:B------:R-:W-:Y:S01]  /*24a0*/  UMOV UR18, UR19 ;  /* 0x0000001300127c82 */ /* 0x000fe20008000000 */
[----:B------:R-:W-:Y:S01]  /*24b0*/  UMOV UR22, UR23 ;  /* 0x0000001700167c82 */ /* 0x000fe20008000000 */
[----:B------:R-:W-:Y:S02]  /*24c0*/  USHF.R.U32.HI UR13, URZ, UR13, UR18 ;  /* 0x0000000dff0d7299 */ /* 0x000fe40008011612 */
[----:B------:R-:W-:Y:S02]  /*24d0*/  USEL UR4, UR27, UR4, !UP0 ;  /* 0x000000041b047287 */ /* 0x000fe4000c000000 */
[----:B------:R-:W-:-:S02]  /*24e0*/  @UP3 USHF.R.U32.HI UR8, URZ, UR11, UR22 ;  /* 0x0000000bff083299 */ /* 0x000fc40008011616 */
[----:B------:R-:W-:Y:S02]  /*24f0*/  UIMAD UR9, UR40, UR7, URZ ;  /* 0x00000007280972a4 */ /* 0x000fe4000f8e02ff */
[----:B------:R-:W-:Y:S02]  /*2500*/  USEL UR7, UR37, UR13, !UP2 ;  /* 0x0000000d25077287 */ /* 0x000fe4000d000000 */
[----:B------:R-:W-:Y:S02]  /*2510*/  UIMAD UR12, UR40, UR8, URZ ;  /* 0x00000008280c72a4 */ /* 0x000fe4000f8e02ff */
[----:B------:R-:W-:Y:S02]  /*2520*/  UISETP.GE.AND UP0, UPT, UR4, UR9, UPT ;  /* 0x000000090400728c */ /* 0x000fe4000bf06270 */
[----:B------:R-:W-:Y:S02]  /*2530*/  UIMAD.WIDE.U32 UR16, UR4, UR10, URZ ;  /* 0x0000000a041072a5 */ /* 0x000fe4000f8e00ff */
[----:B------:R-:W-:-:S02]  /*2540*/  UISETP.GE.OR UP0, UPT, UR7, UR12, UP0 ;  /* 0x0000000c0700728c */ /* 0x000fc40008706670 */
        /* <DEDUP_REMOVED lines=19> */
.L_x_41:
[----:B------:R-:W2:Y:S02]  /*2680*/  LDCU UR4, c[0x0][0xb30] ;  /* 0x00016600ff0477ac */ /* 0x000ea40008000800 */
[----:B--2---:R-:W-:-:S09]  /*2690*/  UISETP.NE.AND UP0, UPT, UR4, 0x1, UPT ;  /* 0x000000010400788c */ /* 0x004fd2000bf05270 */
[----:B------:R-:W-:Y:S05]  /*26a0*/  BRA.U UP0, `(.L_x_42) ;  /* 0x0000000100447547 */ /* 0x000fea000b800000 */
[----:B------:R-:W2:Y:S01]  /*26b0*/  LDCU.128 UR12, c[0x0][0xb10] ;  /* 0x00016200ff0c77ac */ /* 0x000ea20008000c00 */
[----:B------:R-:W3:Y:S01]  /*26c0*/  LDCU UR16, c[0x0][0xb0c] ;  /* 0x00016180ff1077ac */ /* 0x000ee20008000800 */
[----:B------:R-:W4:Y:S01]  /*26d0*/  LDCU UR17, c[0x0][0xb20] ;  /* 0x00016400ff1177ac */ /* 0x000f220008000800 */
[----:B--2---:R-:W-:Y:S02]  /*26e0*/  UIMAD.WIDE.U32 UR10, UR37, UR12, URZ ;  /* 0x0000000c250a72a5 */ /* 0x004fe4000f8e00ff */
[----:B------:R-:W-:Y:S02]  /*26f0*/  UIMAD.WIDE.U32 UR8, UR27, UR15, URZ ;  /* 0x0000000f1b0872a5 */ /* 0x000fe4000f8e00ff */
[----:B---3--:R-:W-:Y:S02]  /*2700*/  UISETP.NE.AND UP2, UPT, UR16, 0x1, UPT ;  /* 0x000000011000788c */ /* 0x008fe4000bf45270 */
[----:B------:R-:W-:Y:S01]  /*2710*/  UISETP.NE.AND UP0, UPT, UR14, 0x1, UPT ;  /* 0x000000010e00788c */ /* 0x000fe2000bf05270 */
[----:B------:R-:W-:-:S02]  /*2720*/  UMOV UR7, UR11 ;  /* 0x0000000b00077c82 */ /* 0x000fc40008000000 */
[----:B------:R-:W-:Y:S01]  /*2730*/  UMOV UR4, UR9 ;  /* 0x0000000900047c82 */ /* 0x000fe20008000000 */
[----:B------:R-:W-:Y:S02]  /*2740*/  USHF.R.U32.HI UR7, URZ, UR13, UR7 ;  /* 0x0000000dff077299 */ /* 0x000fe40008011607 */
[----:B----4-:R-:W-:Y:S02]  /*2750*/  USHF.R.U32.HI UR4, URZ, UR17, UR4 ;  /* 0x00000011ff047299 */ /* 0x010fe40008011604 */
[----:B------:R-:W-:Y:S02]  /*2760*/  USEL UR7, UR37, UR7, !UP2 ;  /* 0x0000000725077287 */ /* 0x000fe4000d000000 */
[----:B------:R-:W-:-:S04]  /*2770*/  USEL UR4, UR27, UR4, !UP0 ;  /* 0x000000041b047287 */ /* 0x000fc8000c000000 */
[----:B------:R-:W-:Y:S02]  /*2780*/  UIADD3 UR8, UPT, UPT, UR7, -UR4, URZ ;  /* 0x8000000407087290 */ /* 0x000fe4000fffe0ff */
[----:B------:R-:W-:Y:S02]  /*2790*/  UIADD3 UR4, UPT, UPT, -UR7, UR4, URZ ;  /* 0x0000000407047290 */ /* 0x000fe4000fffe1ff */
[----:B------:R-:W-:Y:S02]  /*27a0*/  UIMAD UR27, UR8, UR14, UR27 ;  /* 0x0000000e081b72a4 */ /* 0x000fe4000f8e021b */
[----:B------:R-:W-:-:S12]  /*27b0*/  UIMAD UR37, UR4, UR16, UR37 ;  /* 0x00000010042572a4 */ /* 0x000fd8000f8e0225 */
.L_x_42:
[----:B------:R-:W-:Y:S01]  /*27c0*/  VIADD R11, R11, 0x1 ;  /* 0x000000010b0b7836 */ /* 0x000fe20000000000 */
[----:B------:R-:W-:Y:S02]  /*27d0*/  R2UR UR7, R48 ;  /* 0x00000000300772ca */ /* 0x000fe400000e0000 */
[----:B------:R-:W-:Y:S02]  /*27e0*/  R2UR UR4, R47 ;  /* 0x000000002f0472ca */ /* 0x000fe400000e0000 */
[C---:B------:R-:W-:Y:S02]  /*27f0*/  ISETP.NE.AND P0, PT, R11.reuse, 0x2, PT ;  /* 0x000000020b00780c */ /* 0x040fe40003f05270 */
[----:B------:R-:W-:Y:S02]  /*2800*/  PLOP3.LUT P1, PT, PT, PT, PT, 0x80, 0x8 ;  /* 0x000000000008781c */ /* 0x000fe40003f2f070 */
[----:B-1----:R-:W-:Y:S02]  /*2810*/  SEL R0, RZ, 0x1, P0 ;  /* 0x00000001ff007807 */ /* 0x002fe40000000000 */
[----:B------:R-:W-:-:S02]  /*2820*/  SEL R11, R11, RZ, P0 ;  /* 0x000000ff0b0b7207 */ /* 0x000fc40000000000 */
[----:B------:R-:W-:Y:S01]  /*2830*/  LOP3.LUT R10, R10, R0, RZ, 0x3c, !PT ;  /* 0x000000000a0a7212 */ /* 0x000fe200078e3cff */
[----:B------:R-:W-:Y:S02]  /*2840*/  UIADD3 UR26, UPT, UPT, UR37, UR7, URZ ;  /* 0x00000007251a7290 */ /* 0x000fe4000fffe0ff */
[----:B------:R-:W-:Y:S01]  /*2850*/  UIADD3 UR30, UPT, UPT, UR27, UR4, URZ ;  /* 0x000000041b1e7290 */ /* 0x000fe2000fffe0ff */
[----:B------:R-:W-:Y:S11]  /*2860*/  BRA.U UP1, `(.L_x_43) ;  /* 0xfffffff1013c7547 */ /* 0x000ff6000b83ffff */
[----:B------:R-:W-:Y:S01]  /*2870*/  UIADD3 UR7, UPT, UPT, UR6, 0x68, URZ ;  /* 0x0000006806077890 */ /* 0x000fe2000fffe0ff */
[----:B------:R-:W-:-:S03]  /*2880*/  SHF.L.U32 R2, R12, 0x1f, RZ ;  /* 0x0000001f0c027819 */ /* 0x000fc600000006ff */
[----:B------:R-:W-:-:S09]  /*2890*/  ULEA UR4, UR5, UR7, 0x3 ;  /* 0x0000000705047291 */ /* 0x000fd2000f8e18ff */
[----:B------:R-:W1:Y:S02]  /*28a0*/  SYNCS.PHASECHK.TRANS64.TRYWAIT P0, [UR4], R2 ;  /* 0x00000002ff0075a7 */ /* 0x000e640008001104 */
[----:B-1----:R-:W-:Y:S05]  /*28b0*/  @!P0 BRA `(.L_x_44) ;  /* 0x0000005400048947 */ /* 0x002fea0003800000 */
.L_x_137:
[----:B------:R-:W-:-:S04]  /*28c0*/  UIADD3 UR4, UPT, UPT, UR5, 0x1, URZ ;  /* 0x0000000105047890 */ /* 0x000fc8000fffe0ff */
[----:B------:R-:W-:-:S04]  /*28d0*/  UISETP.NE.AND UP0, UPT, UR4, 0xd, UPT ;  /* 0x0000000d0400788c */ /* 0x000fc8000bf05270 */
[----:B------:R-:W-:Y:S02]  /*28e0*/  USEL UR6, URZ, 0x1, UP0 ;  /* 0x00000001ff067887 */ /* 0x000fe40008000000 */
[----:B------:R-:W-:-:S04]  /*28f0*/  USEL UR4, UR4, URZ, UP0 ;  /* 0x000000ff04047287 */ /* 0x000fc80008000000 */
[----:B------:R-:W-:Y:S01]  /*2900*/  ULEA UR5, UR4, UR7, 0x3 ;  /* 0x0000000704057291 */ /* 0x000fe2000f8e18ff */
[----:B-1----:R-:W-:-:S04]  /*2910*/  LOP3.LUT R2, R12, UR6, RZ, 0x3c, !PT ;  /* 0x000000060c027c12 */ /* 0x002fc8000f8e3cff */
[----:B------:R-:W-:-:S04]  /*2920*/  SHF.L.U32 R3, R2, 0x1f, RZ ;  /* 0x0000001f02037819 */ /* 0x000fc800000006ff */
[----:B------:R-:W1:Y:S02]  /*2930*/  SYNCS.PHASECHK.TRANS64.TRYWAIT P0, [UR5], R3 ;  /* 0x00000003ff0075a7 */ /* 0x000e640008001105 */
[----:B-1----:R-:W-:Y:S05]  /*2940*/  @!P0 BRA `(.L_x_45) ;  /* 0x0000005000f88947 */ /* 0x002fea0003800000 */
.L_x_139:
[----:B------:R-:W-:-:S04]  /*2950*/  UIADD3 UR4, UPT, UPT, UR4, 0x1, URZ ;  /* 0x0000000104047890 */ /* 0x000fc8000fffe0ff */
[----:B------:R-:W-:-:S04]  /*2960*/  UISETP.NE.AND UP0, UPT, UR4, 0xd, UPT ;  /* 0x0000000d0400788c */ /* 0x000fc8000bf05270 */
[----:B------:R-:W-:Y:S02]  /*2970*/  USEL UR6, URZ, 0x1, UP0 ;  /* 0x00000001ff067887 */ /* 0x000fe40008000000 */
[----:B------:R-:W-:-:S04]  /*2980*/  USEL UR4, UR4, URZ, UP0 ;  /* 0x000000ff04047287 */ /* 0x000fc80008000000 */
[----:B------:R-:W-:Y:S01]  /*2990*/  ULEA UR5, UR4, UR7, 0x3 ;  /* 0x0000000704057291 */ /* 0x000fe2000f8e18ff */
[----:B------:R-:W-:-:S04]  /*29a0*/  LOP3.LUT R2, R2, UR6, RZ, 0x3c, !PT ;  /* 0x0000000602027c12 */ /* 0x000fc8000f8e3cff */
[----:B-1----:R-:W-:-:S04]  /*29b0*/  SHF.L.U32 R3, R2, 0x1f, RZ ;  /* 0x0000001f02037819 */ /* 0x002fc800000006ff */
[----:B------:R-:W1:Y:S02]  /*29c0*/  SYNCS.PHASECHK.TRANS64.TRYWAIT P0, [UR5], R3 ;  /* 0x00000003ff0075a7 */ /* 0x000e640008001105 */
[----:B-1----:R-:W-:Y:S05]  /*29d0*/  @!P0 BRA `(.L_x_46) ;  /* 0x0000005000ec8947 */ /* 0x002fea0003800000 */
.L_x_141:
        /* <DEDUP_REMOVED lines=9> */
.L_x_143:
        /* <DEDUP_REMOVED lines=9> */
.L_x_145:
        /* <DEDUP_REMOVED lines=9> */
.L_x_147:
        /* <DEDUP_REMOVED lines=9> */
.L_x_149:
        /* <DEDUP_REMOVED lines=9> */
.L_x_151:
        /* <DEDUP_REMOVED lines=9> */
.L_x_153:
        /* <DEDUP_REMOVED lines=9> */
.L_x_155:
        /* <DEDUP_REMOVED lines=9> */
.L_x_157:
        /* <DEDUP_REMOVED lines=9> */
.L_x_159:
[----:B------:R-:W-:-:S04]  /*2ef0*/  UIADD3 UR4, UPT, UPT, UR4, 0x1, URZ ;  /* 0x0000000104047890 */ /* 0x000fc8000fffe0ff */
[----:B------:R-:W-:-:S04]  /*2f00*/  UISETP.NE.AND UP0, UPT, UR4, 0xd, UPT ;  /* 0x0000000d0400788c */ /* 0x000fc8000bf05270 */
[----:B------:R-:W-:Y:S02]  /*2f10*/  USEL UR5, URZ, 0x1, UP0 ;  /* 0x00000001ff057887 */ /* 0x000fe40008000000 */
[----:B------:R-:W-:-:S04]  /*2f20*/  USEL UR4, UR4, URZ, UP0 ;  /* 0x000000ff04047287 */ /* 0x000fc80008000000 */
[----:B------:R-:W-:Y:S01]  /*2f30*/  ULEA UR4, UR4, UR7, 0x3 ;  /* 0x0000000704047291 */ /* 0x000fe2000f8e18ff */
[----:B------:R-:W-:-:S04]  /*2f40*/  LOP3.LUT R2, R2, UR5, RZ, 0x3c, !PT ;  /* 0x0000000502027c12 */ /* 0x000fc8000f8e3cff */
[----:B------:R-:W-:Y:S01]  /*2f50*/  SHF.L.U32 R2, R2, 0x1f, RZ ;  /* 0x0000001f02027819 */ /* 0x000fe200000006ff */
[----:B-1----:R-:W-:-:S07]  /*2f60*/  IMAD.U32 R0, RZ, RZ, UR4 ;  /* 0x00000004ff007e24 */ /* 0x002fce000f8e00ff */
.L_x_56:
[----:B-1----:R1:W2:Y:S02]  /*2f70*/  SYNCS.PHASECHK.TRANS64.TRYWAIT P0, [R0+URZ], R2 ;  /* 0x00000002000075a7 */ /* 0x0022a400080011ff */
[----:B--2---:R-:W-:Y:S05]  /*2f80*/  @!P0 NANOSLEEP.SYNCS 0x989680 ;  /* 0x009896800000895d */ /* 0x004fea0003900000 */
[----:B------:R-:W2:Y:S02]  /*2f90*/  @!P0 SYNCS.PHASECHK.TRANS64 P0, [R0+URZ], R2 ;  /* 0x00000002000085a7 */ /* 0x000ea400080010ff */
[----:B--2---:R-:W-:Y:S05]  /*2fa0*/  @P0 EXIT ;  /* 0x000000000000094d */ /* 0x004fea0003800000 */
[----:B------:R-:W-:Y:S05]  /*2fb0*/  BRA `(.L_x_56) ;  /* 0xfffffffc00ec7947 */ /* 0x000fea000383ffff */
.L_x_23:
[----:B------:R-:W-:-:S04]  /*2fc0*/  UISETP.NE.AND UP0, UPT, UR54, URZ, UPT ;  /* 0x000000ff3600728c */ /* 0x000fc8000bf05270 */
[----:B------:R-:W-:-:S09]  /*2fd0*/  UISETP.NE.OR UP0, UPT, UR22, 0x1, UP0 ;  /* 0x000000011600788c */ /* 0x000fd20008705670 */
[----:B------:R-:W-:Y:S05]  /*2fe0*/  BRA.U UP0, `(.L_x_57) ;  /* 0x0000000500487547 */ /* 0x000fea000b800000 */
[----:B------:R-:W-:Y:S01]  /*2ff0*/  ISETP.GE.U32.AND P2, PT, R0, 0x2, PT ;  /* 0x000000020000780c */ /* 0x000fe20003f46070 */
[----:B------:R-:W-:Y:S01]  /*3000*/  IMAD.MOV.U32 R12, RZ, RZ, 0x1 ;  /* 0x00000001ff0c7424 */ /* 0x000fe200078e00ff */
[----:B------:R-:W-:Y:S02]  /*3010*/  CS2R R10, SRZ ;  /* 0x00000000000a7805 */ /* 0x000fe4000001ff00 */
[----:B------:R-:W-:Y:S01]  /*3020*/  CS2R R8, SRZ ;  /* 0x0000000000087805 */ /* 0x000fe2000001ff00 */
[----:B------:R-:W-:Y:S01]  /*3030*/  UMOV UR6, 0x400 ;  /* 0x0000040000067882 */ /* 0x000fe20000000000 */
[----:B------:R-:W-:Y:S01]  /*3040*/  UMOV UR5, URZ ;  /* 0x000000ff00057c82 */ /* 0x000fe20008000000 */
[----:B------:R-:W-:-:S12]  /*3050*/  ULEA UR6, UR54, UR6, 0x18 ;  /* 0x0000000636067291 */ /* 0x000fd8000f8ec0ff */
.L_x_61:
[----:B------:R-:W-:Y:S02]  /*3060*/  LEA R2, R8, UR6, 0x3 ;  /* 0x0000000608027c11 */ /* 0x000fe4000f8e18ff */
[----:B------:R-:W-:-:S03]  /*3070*/  SHF.L.U32 R4, R9, 0x1f, RZ ;  /* 0x0000001f09047819 */ /* 0x000fc600000006ff */
[----:B------:R-:W-:Y:S01]  /*3080*/  VIADD R5, R2, 0x180 ;  /* 0x0000018002057836 */ /* 0x000fe20000000000 */
[----:B------:R-:W1:Y:S02]  /*3090*/  SYNCS.PHASECHK.TRANS64.TRYWAIT P0, [R2+URZ+0x170], R4 ;  /* 0x00017004020075a7 */ /* 0x000e6400080011ff */
[----:B-1----:R-:W-:Y:S05]  /*30a0*/  @!P0 BRA `(.L_x_58) ;  /* 0x0000005000288947 */ /* 0x002fea0003800000 */
.L_x_160:
[----:B------:R-:W-:Y:S01]  /*30b0*/  ULEA UR4, UR5, UR6, 0x3 ;  /* 0x0000000605047291 */ /* 0x000fe2000f8e18ff */
[----:B-1----:R-:W-:Y:S01]  /*30c0*/  PRMT R2, RZ, 0x654, R5 ;  /* 0x00000654ff027816 */ /* 0x002fe20000000005 */
[----:B------:R-:W-:Y:S01]  /*30d0*/  @!P2 IMAD.MOV.U32 R4, RZ, RZ, 0x10 ;  /* 0x00000010ff04a424 */ /* 0x000fe200078e00ff */
[----:B------:R-:W-:Y:S01]  /*30e0*/  SHF.L.U32 R5, R12, 0x1f, RZ ;  /* 0x0000001f0c057819 */ /* 0x000fe200000006ff */
[----:B------:R-:W-:Y:S01]  /*30f0*/  UIADD3 UR7, UPT, UPT, UR4, 0x110, URZ ;  /* 0x0000011004077890 */ /* 0x000fe2000fffe0ff */
[----:B------:R1:W-:Y:S05]  /*3100*/  SYNCS.ARRIVE.TRANS64.RED.A1T0 RZ, [R2+URZ], RZ ;  /* 0x000000ff02ff79a7 */ /* 0x0003ea00081004ff */
[----:B------:R-:W-:Y:S01]  /*3110*/  IMAD.U32 R6, RZ, RZ, UR7 ;  /* 0x00000007ff067e24 */ /* 0x000fe2000f8e00ff */
[----:B------:R-:W2:Y:S04]  /*3120*/  SYNCS.PHASECHK.TRANS64.TRYWAIT P0, [UR4+0x120], R5 ;  /* 0x00012005ff0075a7 */ /* 0x000ea80008001104 */
[----:B------:R-:W-:Y:S01]  /*3130*/  PRMT R6, R0, 0x654, R6 ;  /* 0x0000065400067816 */ /* 0x000fe20000000006 */
[----:B-12---:R-:W-:Y:S06]  /*3140*/  @!P0 BRA `(.L_x_59) ;  /* 0x0000005000148947 */ /* 0x006fec0003800000 */
.L_x_162:
[----:B------:R-:W-:Y:S01]  /*3150*/  ULEA UR8, UR5, UR6, 0x4 ;  /* 0x0000000605087291 */ /* 0x000fe2000f8e20ff */
[----:B------:R-:W-:Y:S01]  /*3160*/  SEL R3, R6, R3, !P2 ;  /* 0x0000000306037207 */ /* 0x000fe20005000000 */
[----:B------:R-:W-:Y:S01]  /*3170*/  UIADD3 UR9, UPT, UPT, UR4, 0x110, URZ ;  /* 0x0000011004097890 */ /* 0x000fe2000fffe0ff */
[----:B-1----:R-:W-:Y:S01]  /*3180*/  LEA R2, R11, UR6, 0x3 ;  /* 0x000000060b027c11 */ /* 0x002fe2000f8e18ff */
[----:B------:R-:W-:Y:S01]  /*3190*/  UIADD3 UR8, UPT, UPT, UR8, 0x1a0, URZ ;  /* 0x000001a008087890 */ /* 0x000fe2000fffe0ff */
[----:B------:R1:W-:Y:S01]  /*31a0*/  @!P2 SYNCS.ARRIVE.TRANS64.RED RZ, [R3+URZ], R4 ;  /* 0x0000000403ffa9a7 */ /* 0x0003e200080004ff */
[----:B------:R-:W-:Y:S01]  /*31b0*/  UIADD3 UR4, UPT, UPT, UR5, 0x1, URZ ;  /* 0x0000000105047890 */ /* 0x000fe2000fffe0ff */
[----:B------:R-:W-:-:S03]  /*31c0*/  VIADD R8, R8, 0x1 ;  /* 0x0000000108087836 */ /* 0x000fc60000000000 */
[----:B------:R-:W-:Y:S02]  /*31d0*/  UISETP.NE.AND UP0, UPT, UR4, 0x2, UPT ;  /* 0x000000020400788c */ /* 0x000fe4000bf05270 */
[----:B------:R-:W-:Y:S01]  /*31e0*/  ISETP.NE.AND P0, PT, R8, 0x2, PT ;  /* 0x000000020800780c */ /* 0x000fe20003f05270 */
[----:B------:R-:W-:Y:S06]  /*31f0*/  UGETNEXTWORKID.BROADCAST [UR8], [UR9] ;  /* 0x00000000080073ca */ /* 0x000fec0008000100 */
[----:B------:R-:W-:Y:S02]  /*3200*/  USEL UR7, URZ, 0x1, UP0 ;  /* 0x00000001ff077887 */ /* 0x000fe40008000000 */
[----:B------:R-:W-:-:S04]  /*3210*/  USEL UR5, UR4, URZ, UP0 ;  /* 0x000000ff04057287 */ /* 0x000fc80008000000 */
[----:B------:R-:W-:Y:S02]  /*3220*/  LOP3.LUT R12, R12, UR7, RZ, 0x3c, !PT ;  /* 0x000000070c0c7c12 */ /* 0x000fe4000f8e3cff */
[----:B-1----:R-:W-:-:S04]  /*3230*/  SHF.L.U32 R4, R10, 0x1f, RZ ;  /* 0x0000001f0a047819 */ /* 0x002fc800000006ff */
[----:B------:R-:W1:Y:S02]  /*3240*/  SYNCS.PHASECHK.TRANS64.TRYWAIT P1, [R2+URZ+0x110], R4 ;  /* 0x00011004020075a7 */ /* 0x000e6400080211ff */
[----:B-1----:R-:W-:Y:S05]  /*3250*/  @!P1 BRA `(.L_x_60) ;  /* 0x0000004c00e89947 */ /* 0x002fea0003800000 */
.L_x_163:
[C---:B-1----:R-:W-:Y:S01]  /*3260*/  LEA R4, R11.reuse, UR6, 0x4 ;  /* 0x000000060b047c11 */ /* 0x042fe2000f8e20ff */
[----:B------:R-:W-:Y:S01]  /*3270*/  VIADD R2, R2, 0x120 ;  /* 0x0000012002027836 */ /* 0x000fe20000000000 */
[----:B------:R-:W-:Y:S01]  /*3280*/  SEL R8, R8, RZ, P0 ;  /* 0x000000ff08087207 */ /* 0x000fe20000000000 */
[----:B------:R-:W-:-:S03]  /*3290*/  VIADD R11, R11, 0x1 ;  /* 0x000000010b0b7836 */ /* 0x000fc60000000000 */
[----:B------:R-:W1:Y:S01]  /*32a0*/  LDS.128 R4, [R4+0x1a0] ;  /* 0x0001a00004047984 */ /* 0x000e620000000c00 */
[----:B------:R-:W-:Y:S02]  /*32b0*/  PRMT R2, RZ, 0x654, R2 ;  /* 0x00000654ff027816 */ /* 0x000fe40000000002 */
[C---:B------:R-:W-:Y:S01]  /*32c0*/  ISETP.NE.AND P1, PT, R11.reuse, 0x2, PT ;  /* 0x000000020b00780c */ /* 0x040fe20003f25270 */
[----:B------:R-:W-:Y:S01]  /*32d0*/  @!PT LDS RZ, [RZ] ;  /* 0x00000000fffff984 */ /* 0x000fe20000000800 */
[----:B------:R-:W-:Y:S01]  /*32e0*/  @!PT LDS RZ, [RZ] ;  /* 0x00000000fffff984 */ /* 0x000fe20000000800 */
[----:B------:R-:W-:Y:S01]  /*32f0*/  @!PT LDS RZ, [RZ] ;  /* 0x00000000fffff984 */ /* 0x000fe20000000800 */
[----:B------:R-:W-:Y:S01]  /*3300*/  @!PT LDS RZ, [RZ] ;  /* 0x00000000fffff984 */ /* 0x000fe20000000800 */
[----:B------:R2:W-:Y:S06]  /*3310*/  MEMBAR.ALL.CTA ;  /* 0x0000000000007992 */ /* 0x0005ec0000008000 */
[----:B--2---:R-:W2:Y:S01]  /*3320*/  FENCE.VIEW.ASYNC.S ;  /* 0x00000000000073c6 */ /* 0x004ea20000000000 */
[----:B------:R-:W-:Y:S01]  /*3330*/  SEL R11, R11, RZ, P1 ;  /* 0x000000ff0b0b7207 */ /* 0x000fe20000800000 */
[----:B--2---:R2:W-:Y:S01]  /*3340*/  SYNCS.ARRIVE.TRANS64.RED.A1T0 RZ, [R2+URZ], RZ ;  /* 0x000000ff02ff79a7 */ /* 0x0045e200081004ff */
[----:B-1----:R-:W-:-:S02]  /*3350*/  LOP3.LUT P3, RZ, R6, 0x1, RZ, 0xc0, !PT ;  /* 0x0000000106ff7812 */ /* 0x002fc4000786c0ff */
[----:B------:R-:W-:-:S04]  /*3360*/  SEL R4, RZ, 0x1, P1 ;  /* 0x00000001ff047807 */ /* 0x000fc80000800000 */
[----:B------:R-:W-:Y:S02]  /*3370*/  LOP3.LUT R10, R10, R4, RZ, 0x3c, !PT ;  /* 0x000000040a0a7212 */ /* 0x000fe400078e3cff */
[----:B--2---:R-:W-:-:S04]  /*3380*/  SEL R2, RZ, 0x1, P0 ;  /* 0x00000001ff027807 */ /* 0x004fc80000000000 */
[----:B------:R-:W-:Y:S01]  /*3390*/  LOP3.LUT R9, R9, R2, RZ, 0x3c, !PT ;  /* 0x0000000209097212 */ /* 0x000fe200078e3cff */
[----:B------:R-:W-:Y:S06]  /*33a0*/  @P3 BRA `(.L_x_61) ;  /* 0xfffffffc002c3947 */ /* 0x000fec000383ffff */
[----:B------:R-:W-:Y:S01]  /*33b0*/  ULEA UR4, UR5, UR6, 0x3 ;  /* 0x0000000605047291 */ /* 0x000fe2000f8e18ff */
[----:B------:R-:W-:-:S08]  /*33c0*/  SHF.L.U32 R2, R12, 0x1f, RZ ;  /* 0x0000001f0c027819 */ /* 0x000fd000000006ff */
[----:B------:R-:W1:Y:S02]  /*33d0*/  SYNCS.PHASECHK.TRANS64 P0, [UR4+0x120], R2 ;  /* 0x00012002ff0075a7 */ /* 0x000e640008001004 */
[----:B-1----:R-:W-:Y:S05]  /*33e0*/  @P0 BRA `(.L_x_62) ;  /* 0x0000000000080947 */ /* 0x002fea0003800000 */
[----:B------:R-:W1:Y:S02]  /*33f0*/  SYNCS.PHASECHK.TRANS64.TRYWAIT P0, [UR4+0x120], R2 ;  /* 0x00012002ff0075a7 */ /* 0x000e640008001104 */
[----:B-1----:R-:W-:Y:S05]  /*3400*/  @!P0 BRA `(.L_x_63) ;  /* 0x0000004c00908947 */ /* 0x002fea0003800000 */
.L_x_62:
[----:B------:R-:W-:-:S04]  /*3410*/  UIADD3 UR7, UPT, UPT, UR5, 0x1, URZ ;  /* 0x0000000105077890 */ /* 0x000fc8000fffe0ff */
[----:B------:R-:W-:-:S04]  /*3420*/  UISETP.NE.AND UP0, UPT, UR7, 0x2, UPT ;  /* 0x000000020700788c */ /* 0x000fc8000bf05270 */
[----:B------:R-:W-:Y:S02]  /*3430*/  USEL UR8, URZ, 0x1, UP0 ;  /* 0x00000001ff087887 */ /* 0x000fe40008000000 */
[----:B------:R-:W-:-:S04]  /*3440*/  USEL UR7, UR7, URZ, UP0 ;  /* 0x000000ff07077287 */ /* 0x000fc80008000000 */
[----:B------:R-:W-:Y:S01]  /*3450*/  ULEA UR7, UR7, UR6, 0x3 ;  /* 0x0000000607077291 */ /* 0x000fe2000f8e18ff */
[----:B-1----:R-:W-:-:S04]  /*3460*/  LOP3.LUT R2, R12, UR8, RZ, 0x3c, !PT ;  /* 0x000000080c027c12 */ /* 0x002fc8000f8e3cff */
[----:B------:R-:W-:-:S04]  /*3470*/  SHF.L.U32 R0, R2, 0x1f, RZ ;  /* 0x0000001f02007819 */ /* 0x000fc800000006ff */
[----:B------:R-:W1:Y:S02]  /*3480*/  SYNCS.PHASECHK.TRANS64 P0, [UR7+0x120], R0 ;  /* 0x00012000ff0075a7 */ /* 0x000e640008001007 */
[----:B-1----:R-:W-:Y:S05]  /*3490*/  @P0 EXIT ;  /* 0x000000000000094d */ /* 0x002fea0003800000 */
[----:B------:R-:W-:Y:S02]  /*34a0*/  SHF.L.U32 R2, R2, 0x1f, RZ ;  /* 0x0000001f02027819 */ /* 0x000fe400000006ff */
[----:B------:R-:W-:-:S07]  /*34b0*/  MOV R0, UR7 ;  /* 0x0000000700007c02 */ /* 0x000fce0008000f00 */
.L_x_64:
[----:B-1----:R1:W2:Y:S02]  /*34c0*/  SYNCS.PHASECHK.TRANS64.TRYWAIT P0, [R0+URZ+0x120], R2 ;  /* 0x00012002000075a7 */ /* 0x0022a400080011ff */
[----:B--2---:R-:W-:Y:S05]  /*34d0*/  @!P0 NANOSLEEP.SYNCS 0x989680 ;  /* 0x009896800000895d */ /* 0x004fea0003900000 */
[----:B------:R-:W2:Y:S02]  /*34e0*/  @!P0 SYNCS.PHASECHK.TRANS64 P0, [R0+URZ+0x120], R2 ;  /* 0x00012002000085a7 */ /* 0x000ea400080010ff */
[----:B--2---:R-:W-:Y:S05]  /*34f0*/  @P0 EXIT ;  /* 0x000000000000094d */ /* 0x004fea0003800000 */
[----:B------:R-:W-:Y:S05]  /*3500*/  BRA `(.L_x_64) ;  /* 0xfffffffc00ec7947 */ /* 0x000fea000383ffff */
.L_x_57:
[----:B------:R-:W-:Y:S05]  /*3510*/  BRA.U UP4, `(.L_x_65) ;  /* 0x0000000d04d47547 */ /* 0x000fea000b800000 */
[----:B------:R-:W-:Y:S01]  /*3520*/  UMOV UR4, 0x40 ;  /* 0x0000004000047882 */ /* 0x000fe20000000000 */
[----:B------:R-:W-:Y:S01]  /*3530*/  NOP ;  /* 0x0000000000007918 */ /* 0x000fe20000000000 */
[----:B------:R-:W-:Y:S01]  /*3540*/  ULEA UR5, UR54, UR4, 0x18 ;  /* 0x0000000436057291 */ /* 0x000fe2000f8ec0ff */
[----:B------:R-:W-:Y:S02]  /*3550*/  UMOV UR6, 0x400 ;  /* 0x0000040000067882 */ /* 0x000fe40000000000 */
[----:B------:R-:W-:-:S06]  /*3560*/  ULEA UR6, UR54, UR6, 0x18 ;  /* 0x0000000636067291 */ /* 0x000fcc000f8ec0ff */
[----:B------:R-:W1:Y:S02]  /*3570*/  LDS.U8 R0, [UR5+0x1c] ;  /* 0x00001c05ff007984 */ /* 0x000e640008000000 */
[----:B-1----:R-:W-:-:S13]  /*3580*/  ISETP.NE.AND P0, PT, R0, RZ, PT ;  /* 0x000000ff0000720c */ /* 0x002fda0003f05270 */
[----:B------:R-:W-:Y:S05]  /*3590*/  @P0 BRA `(.L_x_66) ;  /* 0x0000000000580947 */ /* 0x000fea0003800000 */
[----:B------:R-:W-:-:S13]  /*35a0*/  ELECT P0, URZ, PT ;  /* 0x0000000000ff782f */ /* 0x000fda0003800000 */
[----:B------:R-:W-:Y:S05]  /*35b0*/  @!P0 BRA `(.L_x_67) ;  /* 0x0000000000608947 */ /* 0x000fea0003800000 */
[----:B------:R-:W-:Y:S01]  /*35c0*/  UMOV UR4, 0x10 ;  /* 0x0000001000047882 */ /* 0x000fe20000000000 */
[----:B------:R-:W-:Y:S01]  /*35d0*/  HFMA2 R0, -RZ, RZ, 0, 5.9604644775390625e-08 ;  /* 0x00000001ff007431 */ /* 0x000fe200000001ff */
[----:B------:R-:W-:-:S03]  /*35e0*/  MOV R3, 0xffff ;  /* 0x0000ffff00037802 */ /* 0x000fc60000000f00 */
[----:B------:R-:W-:Y:S04]  /*35f0*/  DEPBAR.LE SB1, 0x36 ;  /* 0x00009d800000791a */ /* 0x000fe80000000000 */
[----:B------:R-:W1:Y:S02]  /*3600*/  UTCATOMSWS.FIND_AND_SET.ALIGN UP0, UR4, UR4 ;  /* 0x00000004000475e3 */ /* 0x000e640008000800 */
[----:B-1----:R-:W-:Y:S01]  /*3610*/  MOV R4, UR4 ;  /* 0x0000000400047c02 */ /* 0x002fe20008000f00 */
[----:B------:R-:W-:Y:S06]  /*3620*/  BRA.U UP0, `(.L_x_68) ;  /* 0x0000000100187547 */ /* 0x000fec000b800000 */
.L_x_69:
[----:B------:R-:W-:Y:S05]  /*3630*/  NANOSLEEP 0x64 ;  /* 0x000000640000795d */ /* 0x000fea0003800000 */
[----:B------:R-:W-:-:S05]  /*3640*/  UMOV UR4, 0x10 ;  /* 0x0000001000047882 */ /* 0x000fca0000000000 */
[----:B------:R-:W-:Y:S04]  /*3650*/  DEPBAR.LE SB1, 0x36 ;  /* 0x00009d800000791a */ /* 0x000fe80000000000 */
[----:B------:R-:W1:Y:S02]  /*3660*/  UTCATOMSWS.FIND_AND_SET.ALIGN UP0, UR4, UR4 ;  /* 0x00000004000475e3 */ /* 0x000e640008000800 */
[----:B-1----:R-:W-:Y:S01]  /*3670*/  MOV R4, UR4 ;  /* 0x0000000400047c02 */ /* 0x002fe20008000f00 */
[----:B------:R-:W-:Y:S05]  /*3680*/  BRA.U !UP0, `(.L_x_69) ;  /* 0xfffffffd08e87547 */ /* 0x000fea000b83ffff */
.L_x_68:
[-C--:B------:R-:W-:Y:S02]  /*3690*/  SHF.L.U32 R3, R3, R4.reuse, RZ ;  /* 0x0000000403037219 */ /* 0x080fe400000006ff */
[----:B------:R-:W-:Y:S01]  /*36a0*/  SHF.L.U32 R0, R0, R4, RZ ;  /* 0x0000000400007219 */ /* 0x000fe200000006ff */
[----:B------:R-:W-:Y:S02]  /*36b0*/  IMAD.SHL.U32 R4, R4, 0x20, RZ ;  /* 0x0000002004047824 */ /* 0x000fe400078e00ff */
[----:B------:R1:W-:Y:S04]  /*36c0*/  ATOMS.OR RZ, [UR5+0x14], R3 ;  /* 0x00001403ffff798c */ /* 0x0003e8000b000005 */
[----:B------:R1:W-:Y:S04]  /*36d0*/  ATOMS.OR RZ, [UR5+0x18], R0 ;  /* 0x00001800ffff798c */ /* 0x0003e8000b000005 */
[----:B------:R1:W-:Y:S01]  /*36e0*/  STS [UR6+0x1c0], R4 ;  /* 0x0001c004ff007988 */ /* 0x0003e20008000806 */
[----:B------:R-:W-:Y:S05]  /*36f0*/  BRA `(.L_x_67) ;  /* 0x0000000000107947 */ /* 0x000fea0003800000 */
.L_x_66:
[----:B------:R-:W-:Y:S02]  /*3700*/  MOV R0, 0xffffffff ;  /* 0xffffffff00007802 */ /* 0x000fe40000000f00 */
[----:B------:R-:W-:-:S03]  /*3710*/  MOV R4, 0x3740 ;  /* 0x0000374000047802 */ /* 0x000fc60000000f00 */
[----:B------:R1:W-:Y:S04]  /*3720*/  STS [UR6+0x1c0], R0 ;  /* 0x0001c000ff007988 */ /* 0x0003e80008000806 */
[----:B-1---5:R-:W-:Y:S05]  /*3730*/  CALL.REL.NOINC `($__internal_1_$__cuda_sm10x_tcgen05_guardrail_trap_phase_invalid_during_alloc) ;  /* 0x0000005000687944 */ /* 0x022fea0003c00000 */
.L_x_67:
[----:B------:R-:W-:Y:S05]  /*3740*/  WARPSYNC.ALL ;  /* 0x0000000000007948 */ /* 0x000fea0003800000 */
[----:B------:R-:W2:Y:S01]  /*3750*/  S2UR UR4, SR_CgaCtaId ;  /* 0x00000000000479c3 */ /* 0x000ea20000008800 */
[----:B------:R-:W-:Y:S01]  /*3760*/  UMOV UR26, 0x400 ;  /* 0x00000400001a7882 */ /* 0x000fe20000000000 */
[----:B------:R-:W-:-:S06]  /*3770*/  NOP ;  /* 0x0000000000007918 */ /* 0x000fcc0000000000 */
[----:B------:R-:W-:Y:S06]  /*3780*/  BAR.ARV 0x6, 0xa0 ;  /* 0x0182800000007b1d */ /* 0x000fec0000002000 */
[----:B------:R-:W3:Y:S01]  /*3790*/  LDCU UR5, c[0x0][0x38c] ;  /* 0x00007180ff0577ac */ /* 0x000ee20008000800 */
[----:B------:R-:W-:Y:S01]  /*37a0*/  LOP3.LUT R2, R2, 0xffff, RZ, 0xc0, !PT ;  /* 0x0000ffff02027812 */ /* 0x000fe200078ec0ff */
[----:B------:R-:W-:Y:S01]  /*37b0*/  IMAD.MOV.U32 R11, RZ, RZ, 0x1 ;  /* 0x00000001ff0b7424 */ /* 0x000fe200078e00ff */
[----:B------:R-:W-:Y:S01]  /*37c0*/  CS2R R8, SRZ ;  /* 0x0000000000087805 */ /* 0x000fe2000001ff00 */
[----:B------:R-:W4:Y:S01]  /*37d0*/  LDCU UR7, c[0x0][0x38c] ;  /* 0x00007180ff0777ac */ /* 0x000f220008000800 */
[----:B------:R-:W-:Y:S01]  /*37e0*/  R2UR UR27, R2 ;  /* 0x00000000021b72ca */ /* 0x000fe200000e0000 */
[----:B------:R-:W-:Y:S01]  /*37f0*/  IMAD.MOV.U32 R10, RZ, RZ, RZ ;  /* 0x000000ffff0a7224 */ /* 0x000fe200078e00ff */
[----:B------:R-:W-:Y:S01]  /*3800*/  UMOV UR30, URZ ;  /* 0x000000ff001e7c82 */ /* 0x000fe20008000000 */
[----:B------:R-:W-:Y:S01]  /*3810*/  UMOV UR24, URZ ;  /* 0x000000ff00187c82 */ /* 0x000fe20008000000 */
[----:B--2---:R-:W-:Y:S01]  /*3820*/  ULEA UR26, UR4, UR26, 0x18 ;  /* 0x0000001a041a7291 */ /* 0x004fe2000f8ec0ff */
[----:B------:R-:W-:Y:S01]  /*3830*/  UMOV UR38, 0x0 ;  /* 0x0000000000267882 */ /* 0x000fe20000000000 */
[----:B------:R-:W-:-:S02]  /*3840*/  UMOV UR39, 0x4100010 ;  /* 0x0410001000277882 */ /* 0x000fc40000000000 */
[----:B------:R-:W-:Y:S02]  /*3850*/  UIADD3 UR4, UPT, UPT, UR26, 0x3400, URZ ;  /* 0x000034001a047890 */ /* 0x000fe4000fffe0ff */
[----:B------:R-:W-:Y:S02]  /*3860*/  UIADD3 UR6, UPT, UPT, UR26, 0x1d400, URZ ;  /* 0x0001d4001a067890 */ /* 0x000fe4000fffe0ff */
[----:B---3--:R-:W-:Y:S01]  /*3870*/  UIADD3 UR5, UPT, UPT, UR5, 0x3f, URZ ;  /* 0x0000003f05057890 */ /* 0x008fe2000fffe0ff */
[----:B-1----:R-:W1:Y:S01]  /*3880*/  LDS R0, [UR26+0x1c0] ;  /* 0x0001c01aff007984 */ /* 0x002e620008000800 */
[----:B------:R-:W-:Y:S01]  /*3890*/  UMOV UR36, 0x0 ;  /* 0x0000000000247882 */ /* 0x000fe20000000000 */
[----:B------:R-:W-:Y:S01]  /*38a0*/  UMOV UR37, 0x4100010 ;  /* 0x0410001000257882 */ /* 0x000fe20000000000 */
[----:B------:R-:W-:Y:S02]  /*38b0*/  USHF.R.S32.HI UR40, URZ, 0x1f, UR5 ;  /* 0x0000001fff287899 */ /* 0x000fe40008011405 */
[----:B----4-:R-:W-:-:S02]  /*38c0*/  UISETP.GE.AND UP4, UPT, UR7, 0x1, UPT ;  /* 0x000000010700788c */ /* 0x010fc4000bf86270 */
[----:B------:R-:W-:Y:S02]  /*38d0*/  ULEA.HI UR40, UR40, UR5, URZ, 0x6 ;  /* 0x0000000528287291 */ /* 0x000fe4000f8f30ff */
[----:B------:R-:W-:Y:S02]  /*38e0*/  USHF.R.U32.HI UR5, URZ, 0x4, UR4 ;  /* 0x00000004ff057899 */ /* 0x000fe40008011604 */
[----:B------:R-:W-:Y:S02]  /*38f0*/  USHF.R.S32.HI UR40, URZ, 0x6, UR40 ;  /* 0x00000006ff287899 */ /* 0x000fe40008011428 */
[----:B------:R-:W-:Y:S02]  /*3900*/  USHF.R.U32.HI UR4, URZ, 0x4, UR6 ;  /* 0x00000004ff047899 */ /* 0x000fe40008011606 */
[----:B------:R-:W-:Y:S02]  /*3910*/  UISETP.LT.AND UP0, UPT, UR40, 0x1, UPT ;  /* 0x000000012800788c */ /* 0x000fe4000bf01270 */
[----:B------:R-:W-:-:S02]  /*3920*/  ULOP3.LUT UR5, UR5, 0x3fff, URZ, 0xc0, !UPT ;  /* 0x00003fff05057892 */ /* 0x000fc4000f8ec0ff */
[----:B------:R-:W-:Y:S02]  /*3930*/  ULOP3.LUT UR4, UR4, 0x3fff, URZ, 0xc0, !UPT ;  /* 0x00003fff04047892 */ /* 0x000fe4000f8ec0ff */
[----:B------:R-:W-:Y:S02]  /*3940*/  USEL UR41, UR40, 0x1, !UP0 ;  /* 0x0000000128297887 */ /* 0x000fe4000c000000 */
[----:B------:R-:W-:Y:S02]  /*3950*/  ULOP3.LUT UR28, UR5, 0x10000, URZ, 0xfc, !UPT ;  /* 0x00010000051c7892 */ /* 0x000fe4000f8efcff */
[----:B------:R-:W-:Y:S02]  /*3960*/  ULOP3.LUT UR29, UR4, 0x10000, URZ, 0xfc, !UPT ;  /* 0x00010000041d7892 */ /* 0x000fe4000f8efcff */
[----:B------:R-:W-:Y:S01]  /*3970*/  UIADD3 UR41, UPT, UPT, -UR41, URZ, URZ ;  /* 0x000000ff29297290 */ /* 0x000fe2000fffe1ff */
[----:B------:R-:W-:Y:S01]  /*3980*/  UMOV UR34, 0x0 ;  /* 0x0000000000227882 */ /* 0x000fe20000000000 */
[----:B------:R-:W-:Y:S01]  /*3990*/  UMOV UR35, 0x4100010 ;  /* 0x0410001000237882 */ /* 0x000fe20000000000 */
[----:B------:R-:W-:Y:S01]  /*39a0*/  UMOV UR32, 0x0 ;  /* 0x0000000000207882 */ /* 0x000fe20000000000 */
[----:B------:R-:W-:Y:S01]  /*39b0*/  UMOV UR33, 0x4100010 ;  /* 0x0410001000217882 */ /* 0x000fe20000000000 */
[----:B-1----:R-:W-:-:S15]  /*39c0*/  R2UR UR42, R0 ;  /* 0x00000000002a72ca */ /* 0x002fde00000e0000 */
.L_x_76:
[----:B------:R-:W-:Y:S02]  /*39d0*/  LEA R0, R10, UR26, 0x3 ;  /* 0x0000001a0a007c11 */ /* 0x000fe4000f8e18ff */
[----:B------:R-:W-:Y:S02]  /*39e0*/  SHF.L.U32 R2, R9, 0x1f, RZ ;  /* 0x0000001f09027819 */ /* 0x000fe400000006ff */
[----:B------:R-:W-:Y:S01]  /*39f0*/  PLOP3.LUT P0, PT, PT, PT, UP4, 0x80, 0x8 ;  /* 0x000000000008781c */ /* 0x000fe20003f0f048 */
[----:B------:R-:W-:Y:S01]  /*3a00*/  VIADD R3, R0, 0x120 ;  /* 0x0000012000037836 */ /* 0x000fe20000000000 */
[----:B-1----:R-:W1:Y:S02]  /*3a10*/  SYNCS.PHASECHK.TRANS64.TRYWAIT P1, [R0+URZ+0x110], R2 ;  /* 0x00011002000075a7 */ /* 0x002e6400080211ff */
[----:B-1-3--:R-:W-:Y:S09]  /*3a20*/  @!P1 BRA `(.L_x_70) ;  /* 0x0000004800209947 */ /* 0x00aff20003800000 */
.L_x_165:
[----:B------:R-:W-:Y:S01]  /*3a30*/  LEA R4, R10, UR26, 0x4 ;  /* 0x0000001a0a047c11 */ /* 0x000fe2000f8e20ff */
[----:B------:R-:W-:Y:S01]  /*3a40*/  @UP4 ULEA UR4, UR24, UR26, 0x3 ;  /* 0x0000001a18044291 */ /* 0x000fe2000f8e18ff */
[----:B------:R-:W-:Y:S01]  /*3a50*/  PLOP3.LUT P2, PT, PT, PT, PT, 0x80, 0x8 ;  /* 0x000000000008781c */ /* 0x000fe20003f4f070 */
[----:B------:R-:W-:Y:S01]  /*3a60*/  ULEA UR31, UR30, UR26, 0x3 ;  /* 0x0000001a1e1f7291 */ /* 0x000fe2000f8e18ff */
[----:B------:R-:W-:Y:S02]  /*3a70*/  PRMT R3, RZ, 0x654, R3 ;  /* 0x00000654ff037816 */ /* 0x000fe40000000003 */
[----:B------:R-:W2:Y:S01]  /*3a80*/  LDS.128 R4, [R4+0x1a0] ;  /* 0x0001a00004047984 */ /* 0x000ea20000000c00 */
[----:B-1----:R-:W-:Y:S02]  /*3a90*/  @P0 SHF.L.U32 R2, R8, 0x1f, RZ ;  /* 0x0000001f08020819 */ /* 0x002fe400000006ff */
[----:B------:R-:W-:Y:S01]  /*3aa0*/  SHF.L.U32 R0, R11, 0x1f, RZ ;  /* 0x0000001f0b007819 */ /* 0x000fe200000006ff */
[----:B------:R-:W-:Y:S01]  /*3ab0*/  @!PT LDS RZ, [RZ] ;  /* 0x00000000fffff984 */ /* 0x000fe20000000800 */
[----:B------:R-:W-:Y:S01]  /*3ac0*/  @!PT LDS RZ, [RZ] ;  /* 0x00000000fffff984 */ /* 0x000fe20000000800 */
[----:B------:R-:W-:Y:S01]  /*3ad0*/  @!PT LDS RZ, [RZ] ;  /* 0x00000000fffff984 */ /* 0x000fe20000000800 */
[----:B------:R-:W-:Y:S01]  /*3ae0*/  @!PT LDS RZ, [RZ] ;  /* 0x00000000fffff984 */ /* 0x000fe20000000800 */
[----:B------:R1:W-:Y:S06]  /*3af0*/  MEMBAR.ALL.CTA ;  /* 0x0000000000007992 */ /* 0x0003ec0000008000 */
[----:B-1----:R-:W1:Y:S02]  /*3b00*/  FENCE.VIEW.ASYNC.S ;  /* 0x00000000000073c6 */ /* 0x002e640000000000 */
[----:B-1----:R1:W-:Y:S01]  /*3b10*/  SYNCS.ARRIVE.TRANS64.RED.A1T0 RZ, [R3+URZ], RZ ;  /* 0x000000ff03ff79a7 */ /* 0x0023e200081004ff */
[----:B------:R1:W3:Y:S01]  /*3b20*/  @P0 SYNCS.PHASECHK.TRANS64.TRYWAIT P2, [UR4], R2 ;  /* 0x00000002ff0005a7 */ /* 0x0002e20008041104 */
[----:B------:R-:W-:Y:S01]  /*3b30*/  ULEA.HI UR4, UR30, UR30, URZ, 0x1 ;  /* 0x0000001e1e047291 */ /* 0x000fe2000f8f08ff */
[----:B--2---:R-:W-:-:S03]  /*3b40*/  LOP3.LUT P1, RZ, R6, 0x1, RZ, 0xc0, !PT ;  /* 0x0000000106ff7812 */ /* 0x004fc6000782c0ff */
[----:B------:R-:W-:Y:S02]  /*3b50*/  USHF.L.U32 UR11, UR4, 0x5, URZ ;  /* 0x00000005040b7899 */ /* 0x000fe400080006ff */
[----:B------:R-:W-:Y:S02]  /*3b60*/  ULOP3.LUT UR4, UR4, 0xffe, URZ, 0xc0, !UPT ;  /* 0x00000ffe04047892 */ /* 0x000fe4000f8ec0ff */
[----:B------:R-:W-:Y:S02]  /*3b70*/  ULOP3.LUT UR11, UR11, 0xffffffc0, URZ, 0xc0, !UPT ;  /* 0xffffffc00b0b7892 */ /* 0x000fe4000f8ec0ff */
[----:B------:R-:W-:Y:S02]  /*3b80*/  UIADD3 UR4, UPT, UPT, -UR4, UR30, URZ ;  /* 0x0000001e04047290 */ /* 0x000fe4000fffe1ff */
[----:B------:R-:W-:Y:S01]  /*3b90*/  UIADD3 UR11, UPT, UPT, UR42, UR11, URZ ;  /* 0x0000000b2a0b7290 */ /* 0x000fe2000fffe0ff */
[----:B------:R-:W2:Y:S03]  /*3ba0*/  SYNCS.PHASECHK.TRANS64.TRYWAIT P0, [UR31+0x150], R0 ;  /* 0x00015000ff0075a7 */ /* 0x000ea6000800111f */
[----:B------:R-:W-:Y:S01]  /*3bb0*/  ULEA UR11, UR4, UR11, 0x14 ;  /* 0x0000000b040b7291 */ /* 0x000fe2000f8ea0ff */
[----:B-123--:R-:W-:Y:S11]  /*3bc0*/  @!P0 BRA `(.L_x_71) ;  /* 0x0000004400cc8947 */ /* 0x00eff60003800000 */
.L_x_167:
[----:B------:R-:W-:Y:S01]  /*3bd0*/  IADD3 R10, PT, PT, R10, 0x1, RZ ;  /* 0x000000010a0a7810 */ /* 0x000fe20007ffe0ff */
[----:B------:R-:W-:Y:S06]  /*3be0*/  BRA.U !UP4, `(.L_x_72) ;  /* 0x000000010cc07547 */ /* 0x000fec000b800000 */
[----:B------:R-:W-:Y:S01]  /*3bf0*/  UPLOP3.LUT UP2, UPT, UPT, UPT, UPT, 0x40, 0x4 ;  /* 0x000000000004789c */ /* 0x000fe20003f4e870 */
[----:B------:R-:W-:Y:S01]  /*3c00*/  UMOV UR23, UR41 ;  /* 0x0000002900177c82 */ /* 0x000fe20008000000 */
[----:B------:R-:W-:Y:S01]  /*3c10*/  UMOV UR22, UR40 ;  /* 0x0000002800167c82 */ /* 0x000fe20008000000 */
[----:B------:R-:W-:-:S08]  /*3c20*/  UMOV UR10, UR24 ;  /* 0x00000018000a7c82 */ /* 0x000fd00008000000 */
.L_x_75:
[----:B------:R-:W-:Y:S02]  /*3c30*/  UIADD3 UR23, UPT, UPT, UR23, 0x1, URZ ;  /* 0x0000000117177890 */ /* 0x000fe4000fffe0ff */
[----:B--2---:R-:W-:Y:S02]  /*3c40*/  ULEA UR5, UR10, UR26, 0x3 ;  /* 0x0000001a0a057291 */ /* 0x004fe4000f8e18ff */
[----:B------:R-:W-:Y:S01]  /*3c50*/  UISETP.NE.AND UP3, UPT, UR23, URZ, UPT ;  /* 0x000000ff1700728c */ /* 0x000fe2000bf65270 */
[----:B---3--:R-:W-:Y:S10]  /*3c60*/  @P2 BRA `(.L_x_73) ;  /* 0x00000000000c2947 */ /* 0x008ff40003800000 */
[----:B-1----:R-:W-:Y:S04]  /*3c70*/  SHF.L.U32 R2, R8, 0x1f, RZ ;  /* 0x0000001f08027819 */ /* 0x002fe800000006ff */
[----:B------:R-:W1:Y:S02]  /*3c80*/  SYNCS.PHASECHK.TRANS64.TRYWAIT P0, [UR5], R2 ;  /* 0x00000002ff0075a7 */ /* 0x000e640008001105 */
[----:B-1----:R-:W-:Y:S05]  /*3c90*/  @!P0 BRA `(.L_x_74) ;  /* 0x0000004400b08947 */ /* 0x002fea0003800000 */
.L_x_73:
[----:B------:R-:W-:Y:S01]  /*3ca0*/  UISETP.NE.AND UP0, UPT, UR22, 0x1, UPT ;  /* 0x000000011600788c */ /* 0x000fe2000bf05270 */
[----:B------:R-:W-:Y:S01]  /*3cb0*/  PLOP3.LUT P2, PT, PT, PT, PT, 0x80, 0x8 ;  /* 0x000000000008781c */ /* 0x000fe20003f4f070 */
[----:B------:R-:W-:Y:S02]  /*3cc0*/  UIADD3 UR4, UPT, UPT, UR10, 0x1, URZ ;  /* 0x000000010a047890 */ /* 0x000fe4000fffe0ff */
[----:B------:R-:W-:Y:S02]  /*3cd0*/  UIADD3 UR25, UPT, UPT, UR5, 0x68, URZ ;  /* 0x0000006805197890 */ /* 0x000fe4000fffe0ff */
[----:B------:R-:W-:Y:S01]  /*3ce0*/  UISETP.NE.AND UP1, UPT, UR4, 0xd, UPT ;  /* 0x0000000d0400788c */ /* 0x000fe2000bf25270 */
[----:B------:R-:W-:Y:S01]  /*3cf0*/  PLOP3.LUT P0, PT, PT, PT, UP0, 0x80, 0x8 ;  /* 0x000000000008781c */ /* 0x000fe20003f0f008 */
[----:B------:R-:W-:Y:S02]  /*3d00*/  UIADD3 UR22, UPT, UPT, UR22, -0x1, URZ ;  /* 0xffffffff16167890 */ /* 0x000fe4000fffe0ff */
[----:B------:R-:W-:Y:S02]  /*3d10*/  USEL UR6, URZ, 0x1, UP1 ;  /* 0x00000001ff067887 */ /* 0x000fe40008800000 */
[----:B------:R-:W-:Y:S01]  /*3d20*/  USEL UR24, UR4, URZ, UP1 ;  /* 0x000000ff04187287 */ /* 0x000fe20008800000 */
[----:B------:R-:W-:Y:S01]  /*3d30*/  UMOV UR7, 0x40004040 ;  /* 0x4000404000077882 */ /* 0x000fe20000000000 */
[----:B------:R-:W-:Y:S02]  /*3d40*/  UMOV UR5, 0x40004040 ;  /* 0x4000404000057882 */ /* 0x000fe40000000000 */
[----:B------:R-:W-:Y:S01]  /*3d50*/  @UP0 ULEA UR4, UR24, UR26, 0x3 ;  /* 0x0000001a18040291 */ /* 0x000fe2000f8e18ff */
[----:B------:R-:W-:Y:S01]  /*3d60*/  LOP3.LUT R8, R8, UR6, RZ, 0x3c, !PT ;  /* 0x0000000608087c12 */ /* 0x000fe2000f8e3cff */
[----:B------:R-:W-:Y:S01]  /*3d70*/  ULEA UR6, UR10, UR29, 0x9 ;  /* 0x0000001d0a067291 */ /* 0x000fe2000f8e48ff */
[----:B------:R-:W-:Y:S02]  /*3d80*/  UMOV UR21, 0x40004040 ;  /* 0x4000404000157882 */ /* 0x000fe40000000000 */
[----:B-1----:R-:W-:Y:S01]  /*3d90*/  @P0 SHF.L.U32 R0, R8, 0x1f, RZ ;  /* 0x0000001f08000819 */ /* 0x002fe200000006ff */
[----:B------:R-:W-:Y:S02]  /*3da0*/  UIADD3 UR20, UPT, UPT, UR6, 0x2, URZ ;  /* 0x0000000206147890 */ /* 0x000fe4000fffe0ff */
[----:B------:R-:W-:Y:S01]  /*3db0*/  UIADD3 UR16, UPT, UPT, UR6, 0x4, URZ ;  /* 0x0000000406107890 */ /* 0x000fe2000fffe0ff */
[----:B------:R2:W3:Y:S01]  /*3dc0*/  @P0 SYNCS.PHASECHK.TRANS64.TRYWAIT P2, [UR4], R0 ;  /* 0x00000000ff0005a7 */ /* 0x0004e20008041104 */
[----:B------:R-:W-:Y:S02]  /*3dd0*/  ULEA UR4, UR10, UR28, 0x9 ;  /* 0x0000001c0a047291 */ /* 0x000fe4000f8e48ff */
[----:B------:R-:W-:Y:S02]  /*3de0*/  UIADD3 UR12, UPT, UPT, UR6, 0x6, URZ ;  /* 0x00000006060c7890 */ /* 0x000fe4000fffe0ff */
[----:B------:R-:W-:Y:S02]  /*3df0*/  UIADD3 UR18, UPT, UPT, UR4, 0x2, URZ ;  /* 0x0000000204127890 */ /* 0x000fe4000fffe0ff */
[----:B------:R-:W-:Y:S02]  /*3e00*/  UIADD3 UR14, UPT, UPT, UR4, 0x4, URZ ;  /* 0x00000004040e7890 */ /* 0x000fe4000fffe0ff */
[----:B------:R-:W-:Y:S01]  /*3e10*/  UIADD3 UR8, UPT, UPT, UR4, 0x6, URZ ;  /* 0x0000000604087890 */ /* 0x000fe2000fffe0ff */
[----:B------:R2:W-:Y:S01]  /*3e20*/  UTCHMMA gdesc[UR4], gdesc[UR6], tmem[UR11], tmem[UR38], idesc[UR39], UP2 ;  /* 0x00ff2606040075ea */ /* 0x0005e2000900000b */
[----:B------:R-:W-:Y:S01]  /*3e30*/  UPLOP3.LUT UP2, UPT, UPT, UPT, UPT, 0x80, 0x8 ;  /* 0x000000000008789c */ /* 0x000fe20003f4f070 */
[----:B------:R-:W-:Y:S01]  /*3e40*/  UMOV UR19, 0x40004040 ;  /* 0x4000404000137882 */ /* 0x000fe20000000000 */
[----:B------:R-:W-:Y:S01]  /*3e50*/  UMOV UR17, 0x40004040 ;  /* 0x4000404000117882 */ /* 0x000fe20000000000 */
[----:B------:R2:W-:Y:S01]  /*3e60*/  UTCHMMA gdesc[UR18], gdesc[UR20], tmem[UR11], tmem[UR36], idesc[UR37], UPT ;  /* 0x00ff2414120075ea */ /* 0x0005e2000b80000b */
[----:B------:R-:W-:Y:S01]  /*3e70*/  UMOV UR15, 0x40004040 ;  /* 0x40004040000f7882 */ /* 0x000fe20000000000 */
[----:B------:R-:W-:Y:S01]  /*3e80*/  UMOV UR13, 0x40004040 ;  /* 0x40004040000d7882 */ /* 0x000fe20000000000 */
[----:B------:R-:W-:Y:S01]  /*3e90*/  UMOV UR9, 0x40004040 ;  /* 0x4000404000097882 */ /* 0x000fe20000000000 */
[----:B------:R2:W-:Y:S01]  /*3ea0*/  UTCHMMA gdesc[UR14], gdesc[UR16], tmem[UR11], tmem[UR34], idesc[UR35], UPT ;  /* 0x00ff22100e0075ea */ /* 0x0005e2000b80000b */
[----:B------:R2:W-:Y:S01]  /*3eb0*/  UTCHMMA gdesc[UR8], gdesc[UR12], tmem[UR11], tmem[UR32], idesc[UR33], UPT ;  /* 0x00ff200c080075ea */ /* 0x0005e2000b80000b */
[----:B------:R2:W-:Y:S01]  /*3ec0*/  UTCBAR.MULTICAST [UR25], URZ, UR27 ;  /* 0x000000ff190073e9 */ /* 0x0005e2000800081b */
[----:B------:R-:W-:Y:S01]  /*3ed0*/  UMOV UR10, UR24 ;  /* 0x00000018000a7c82 */ /* 0x000fe20008000000 */
[----:B------:R-:W-:Y:S05]  /*3ee0*/  BRA.U UP3, `(.L_x_75) ;  /* 0xfffffffd03507547 */ /* 0x000fea000b83ffff */
.L_x_72:
[----:B--2---:R-:W-:Y:S01]  /*3ef0*/  UIADD3 UR4, UPT, UPT, UR30, 0x1, URZ ;  /* 0x000000011e047890 */ /* 0x004fe2000fffe0ff */
[C---:B------:R-:W-:Y:S01]  /*3f00*/  ISETP.NE.AND P0, PT, R10.reuse, 0x2, PT ;  /* 0x000000020a00780c */ /* 0x040fe20003f05270 */
[----:B------:R-:W-:Y:S02]  /*3f10*/  UIADD3 UR5, UPT, UPT, UR31, 0x130, URZ ;  /* 0x000001301f057890 */ /* 0x000fe4000fffe0ff */
[----:B------:R-:W-:Y:S01]  /*3f20*/  UISETP.NE.AND UP0, UPT, UR4, 0x4, UPT ;  /* 0x000000040400788c */ /* 0x000fe2000bf05270 */
[----:B-1----:R-:W-:Y:S02]  /*3f30*/  SEL R0, RZ, 0x1, P0 ;  /* 0x00000001ff007807 */ /* 0x002fe40000000000 */
[----:B------:R-:W-:Y:S01]  /*3f40*/  SEL R10, R10, RZ, P0 ;  /* 0x000000ff0a0a7207 */ /* 0x000fe20000000000 */
[----:B------:R-:W-:Y:S01]  /*3f50*/  USEL UR6, URZ, 0x1, UP0 ;  /* 0x00000001ff067887 */ /* 0x000fe20008000000 */
[----:B------:R-:W-:Y:S01]  /*3f60*/  LOP3.LUT R9, R9, R0, RZ, 0x3c, !PT ;  /* 0x0000000009097212 */ /* 0x000fe200078e3cff */
[----:B------:R-:W-:Y:S01]  /*3f70*/  USEL UR30, UR4, URZ, UP0 ;  /* 0x000000ff041e7287 */ /* 0x000fe20008000000 */
[----:B------:R1:W-:Y:S03]  /*3f80*/  UTCBAR [UR5], URZ ;  /* 0x000000ff050073e9 */ /* 0x0003e600080000ff */
[----:B------:R-:W-:Y:S01]  /*3f90*/  LOP3.LUT R11, R11, UR6, RZ, 0x3c, !PT ;  /* 0x000000060b0b7c12 */ /* 0x000fe2000f8e3cff */
[----:B------:R-:W-:Y:S07]  /*3fa0*/  @P1 BRA `(.L_x_76) ;  /* 0xfffffff800881947 */ /* 0x000fee000383ffff */
[----:B------:R-:W2:Y:S01]  /*3fb0*/  S2UR UR8, SR_CgaCtaId ;  /* 0x00000000000879c3 */ /* 0x000ea20000008800 */
[----:B------:R-:W-:Y:S01]  /*3fc0*/  ELECT P0, URZ, PT ;  /* 0x0000000000ff782f */ /* 0x000fe20003800000 */
[----:B------:R-:W-:Y:S01]  /*3fd0*/  IMAD.MOV.U32 R0, RZ, RZ, 0x1 ;  /* 0x00000001ff007424 */ /* 0x000fe200078e00ff */
[----:B------:R-:W-:Y:S01]  /*3fe0*/  UIADD3 UR26, UPT, UPT, UR26, 0x150, URZ ;  /* 0x000001501a1a7890 */ /* 0x000fe2000fffe0ff */
[----:B------:R-:W-:Y:S01]  /*3ff0*/  SHF.L.U32 R2, R11, 0x1f, RZ ;  /* 0x0000001f0b027819 */ /* 0x000fe200000006ff */
[----:B------:R-:W-:-:S03]  /*4000*/  UMOV UR4, 0x40 ;  /* 0x0000004000047882 */ /* 0x000fc60000000000 */
[----:B------:R-:W-:Y:S01]  /*4010*/  UVIRTCOUNT.DEALLOC.SMPOOL 0x80 ;  /* 0x000000800000784c */ /* 0x000fe20000000000 */
[----:B--2---:R-:W-:Y:S02]  /*4020*/  ULEA UR8, UR8, UR4, 0x18 ;  /* 0x0000000408087291 */ /* 0x004fe4000f8ec0ff */
[----:B------:R-:W-:-:S07]  /*4030*/  ULEA UR4, UR30, UR26, 0x3 ;  /* 0x0000001a1e047291 */ /* 0x000fce000f8e18ff */
[----:B------:R2:W-:Y:S02]  /*4040*/  @P0 STS.U8 [UR8+0x1c], R0 ;  /* 0x00001c00ff000988 */ /* 0x0005e40008000008 */
[----:B------:R-:W4:Y:S02]  /*4050*/  SYNCS.PHASECHK.TRANS64.TRYWAIT P0, [UR4], R2 ;  /* 0x00000002ff0075a7 */ /* 0x000f240008001104 */
[----:B--2-4-:R-:W-:Y:S05]  /*4060*/  @!P0 BRA `(.L_x_77) ;  /* 0x0000004000d48947 */ /* 0x014fea0003800000 */
.L_x_170:
[----:B------:R-:W-:-:S04]  /*4070*/  UIADD3 UR4, UPT, UPT, UR30, 0x1, URZ ;  /* 0x000000011e047890 */ /* 0x000fc8000fffe0ff */
[----:B------:R-:W-:-:S04]  /*4080*/  UISETP.NE.AND UP0, UPT, UR4, 0x4, UPT ;  /* 0x000000040400788c */ /* 0x000fc8000bf05270 */
[----:B------:R-:W-:Y:S02]  /*4090*/  USEL UR6, URZ, 0x1, UP0 ;  /* 0x00000001ff067887 */ /* 0x000fe40008000000 */
[----:B------:R-:W-:-:S04]  /*40a0*/  USEL UR4, UR4, URZ, UP0 ;  /* 0x000000ff04047287 */ /* 0x000fc80008000000 */
[----:B-1----:R-:W-:Y:S01]  /*40b0*/  ULEA UR5, UR4, UR26, 0x3 ;  /* 0x0000001a04057291 */ /* 0x002fe2000f8e18ff */
[----:B--2---:R-:W-:-:S04]  /*40c0*/  LOP3.LUT R2, R11, UR6, RZ, 0x3c, !PT ;  /* 0x000000060b027c12 */ /* 0x004fc8000f8e3cff */
[----:B------:R-:W-:-:S04]  /*40d0*/  SHF.L.U32 R3, R2, 0x1f, RZ ;  /* 0x0000001f02037819 */ /* 0x000fc800000006ff */
[----:B------:R-:W1:Y:S02]  /*40e0*/  SYNCS.PHASECHK.TRANS64.TRYWAIT P0, [UR5], R3 ;  /* 0x00000003ff0075a7 */ /* 0x000e640008001105 */
[----:B-1----:R-:W-:Y:S05]  /*40f0*/  @!P0 BRA `(.L_x_78) ;  /* 0x0000004000c88947 */ /* 0x002fea0003800000 */
.L_x_172:
        /* <DEDUP_REMOVED lines=9> */
.L_x_174:
[----:B------:R-:W-:-:S04]  /*4190*/  UIADD3 UR4, UPT, UPT, UR4, 0x1, URZ ;  /* 0x0000000104047890 */ /* 0x000fc8000fffe0ff */
[----:B------:R-:W-:-:S04]  /*41a0*/  UISETP.NE.AND UP0, UPT, UR4, 0x4, UPT ;  /* 0x000000040400788c */ /* 0x000fc8000bf05270 */
[----:B------:R-:W-:Y:S02]  /*41b0*/  USEL UR5, URZ, 0x1, UP0 ;  /* 0x00000001ff057887 */ /* 0x000fe40008000000 */
[----:B------:R-:W-:-:S04]  /*41c0*/  USEL UR4, UR4, URZ, UP0 ;  /* 0x000000ff04047287 */ /* 0x000fc80008000000 */
[----:B------:R-:W-:Y:S01]  /*41d0*/  ULEA UR4, UR4, UR26, 0x3 ;  /* 0x0000001a04047291 */ /* 0x000fe2000f8e18ff */
[----:B------:R-:W-:-:S04]  /*41e0*/  LOP3.LUT R2, R2, UR5, RZ, 0x3c, !PT ;  /* 0x0000000502027c12 */ /* 0x000fc8000f8e3cff */
[----:B------:R-:W-:-:S04]  /*41f0*/  SHF.L.U32 R2, R2, 0x1f, RZ ;  /* 0x0000001f02027819 */ /* 0x000fc800000006ff */
[----:B------:R-:W2:Y:S02]  /*4200*/  SYNCS.PHASECHK.TRANS64.TRYWAIT P0, [UR4], R2 ;  /* 0x00000002ff0075a7 */ /* 0x000ea40008001104 */
[----:B--2---:R-:W-:Y:S05]  /*4210*/  @!P0 BRA `(.L_x_80) ;  /* 0x0000004000b08947 */ /* 0x004fea0003800000 */
.L_x_176:
[----:B------:R-:W-:Y:S01]  /*4220*/  NOP ;  /* 0x0000000000007918 */ /* 0x000fe20000000000 */
[----:B-1----:R-:W1:Y:S01]  /*4230*/  LDS R0, [UR8+0x14] ;  /* 0x00001408ff007984 */ /* 0x002e620008000800 */
[----:B------:R-:W-:Y:S01]  /*4240*/  ULOP3.LUT UR4, UR42, 0xffff, URZ, 0xc0, !UPT ;  /* 0x0000ffff2a047892 */ /* 0x000fe2000f8ec0ff */
[----:B------:R-:W-:Y:S01]  /*4250*/  UMOV UR5, 0xffff ;  /* 0x0000ffff00057882 */ /* 0x000fe20000000000 */
[----:B------:R-:W-:Y:S02]  /*4260*/  UMOV UR6, 0x1 ;  /* 0x0000000100067882 */ /* 0x000fe40000000000 */
[----:B------:R-:W-:-:S04]  /*4270*/  USHF.R.U32.HI UR4, URZ, 0x5, UR4 ;  /* 0x00000005ff047899 */ /* 0x000fc80008011604 */
[----:B------:R-:W-:Y:S02]  /*4280*/  USHF.L.U32 UR5, UR5, UR4, URZ ;  /* 0x0000000405057299 */ /* 0x000fe400080006ff */
[----:B------:R-:W-:-:S04]  /*4290*/  USHF.L.U32 UR4, UR6, UR4, URZ ;  /* 0x0000000406047299 */ /* 0x000fc800080006ff */
[----:B-1----:R-:W-:-:S04]  /*42a0*/  LOP3.LUT R0, R0, UR5, RZ, 0xc0, !PT ;  /* 0x0000000500007c12 */ /* 0x002fc8000f8ec0ff */
[----:B------:R-:W-:-:S13]  /*42b0*/  ISETP.NE.AND P0, PT, R0, UR5, PT ;  /* 0x0000000500007c0c */ /* 0x000fda000bf05270 */
[----:B------:R-:W-:Y:S05]  /*42c0*/  @P0 BRA `(.L_x_81) ;  /* 0x0000000000580947 */ /* 0x000fea0003800000 */
[----:B------:R-:W1:Y:S02]  /*42d0*/  LDS R0, [UR8+0x18] ;  /* 0x00001808ff007984 */ /* 0x000e640008000800 */
[----:B-1----:R-:W-:-:S04]  /*42e0*/  LOP3.LUT R0, R0, UR4, RZ, 0xc0, !PT ;  /* 0x0000000400007c12 */ /* 0x002fc8000f8ec0ff */
[----:B------:R-:W-:-:S13]  /*42f0*/  ISETP.NE.AND P0, PT, R0, UR4, PT ;  /* 0x0000000400007c0c */ /* 0x000fda000bf05270 */
[----:B------:R-:W-:Y:S05]  /*4300*/  @P0 BRA `(.L_x_82) ;  /* 0x00000000003c0947 */ /* 0x000fea0003800000 */
[----:B------:R-:W1:Y:S01]  /*4310*/  S2R R2, SR_LANEID ;  /* 0x0000000000027919 */ /* 0x000e620000000000 */
[----:B------:R-:W-:-:S06]  /*4320*/  ULOP3.LUT UR5, URZ, UR5, URZ, 0x33, !UPT ;  /* 0x00000005ff057292 */ /* 0x000fcc000f8e33ff */
[----:B------:R-:W-:-:S04]  /*4330*/  IMAD.U32 R0, RZ, RZ, UR5 ;  /* 0x00000005ff007e24 */ /* 0x000fc8000f8e00ff */
[----:B------:R2:W4:Y:S02]  /*4340*/  REDUX UR7, R0 ;  /* 0x00000000000773c4 */ /* 0x0005240000000000 */
[----:B------:R1:W-:Y:S01]  /*4350*/  UTCATOMSWS.AND URZ, UR5 ;  /* 0x0000000500ff79e3 */ /* 0x0003e20008000000 */
[----:B--2---:R-:W-:Y:S01]  /*4360*/  LOP3.LUT R0, RZ, UR4, RZ, 0x33, !PT ;  /* 0x00000004ff007c12 */ /* 0x004fe2000f8e33ff */
[----:B------:R-:W-:Y:S02]  /*4370*/  VOTEU.ANY UR4, UPT, PT ;  /* 0x0000000000047886 */ /* 0x000fe400038e0100 */
[----:B------:R-:W-:Y:S02]  /*4380*/  UFLO.U32 UR4, UR4 ;  /* 0x00000004000472bd */ /* 0x000fe400080e0000 */
[----:B------:R-:W2:Y:S04]  /*4390*/  REDUX UR6, R0 ;  /* 0x00000000000673c4 */ /* 0x000ea80000000000 */
[----:B-1----:R-:W-:-:S02]  /*43a0*/  ISETP.EQ.U32.AND P0, PT, R2, UR4, PT ;  /* 0x0000000402007c0c */ /* 0x002fc4000bf02070 */
[----:B----4-:R-:W-:-:S11]  /*43b0*/  MOV R2, UR7 ;  /* 0x0000000700027c02 */ /* 0x010fd60008000f00 */
[----:B------:R1:W-:Y:S01]  /*43c0*/  @P0 ATOMS.AND RZ, [UR8+0x14], R2 ;  /* 0x00001402ffff098c */ /* 0x0003e2000a800008 */
[----:B--2---:R-:W-:-:S05]  /*43d0*/  IMAD.U32 R0, RZ, RZ, UR6 ;  /* 0x00000006ff007e24 */ /* 0x004fca000f8e00ff */
[----:B------:R1:W-:Y:S01]  /*43e0*/  @P0 ATOMS.AND RZ, [UR8+0x18], R0 ;  /* 0x00001800ffff098c */ /* 0x0003e2000a800008 */
[----:B------:R-:W-:Y:S05]  /*43f0*/  BRA `(.L_x_83) ;  /* 0x0000000000147947 */ /* 0x000fea0003800000 */
.L_x_82:
[----:B------:R-:W-:Y:S02]  /*4400*/  MOV R2, 0x4420 ;  /* 0x0000442000027802 */ /* 0x000fe40000000f00 */
[----:B---3-5:R-:W-:Y:S05]  /*4410*/  CALL.REL.NOINC `($__internal_0_$__cuda_sm10x_tcgen05_guardrail_trap_col_being_dealloced_not_returned_by_alloc) ;  /* 0x0000004400247944 */ /* 0x028fea0003c00000 */
[----:B------:R-:W-:Y:S05]  /*4420*/  BRA `(.L_x_83) ;  /* 0x0000000000087947 */ /* 0x000fea0003800000 */
.L_x_81:
[----:B------:R-:W-:Y:S02]  /*4430*/  MOV R2, 0x4450 ;  /* 0x0000445000027802 */ /* 0x000fe40000000f00 */
[----:B---3-5:R-:W-:Y:S05]  /*4440*/  CALL.REL.NOINC `($__internal_2_$__cuda_sm10x_tcgen05_guardrail_trap_unallocated_columns_being_dealloced) ;  /* 0x0000004400307944 */ /* 0x028fea0003c00000 */
.L_x_83:
[----:B------:R-:W-:Y:S01]  /*4450*/  NOP ;  /* 0x0000000000007918 */ /* 0x000fe20000000000 */
[----:B------:R-:W-:Y:S05]  /*4460*/  EXIT ;  /* 0x000000000000794d */ /* 0x000fea0003800000 */
.L_x_65:
[----:B------:R-:W-:-:S09]  /*4470*/  UISETP.NE.OR UP0, UPT, UR22, 0x3, !UP3 ;  /* 0x000000031600788c */ /* 0x000fd2000df05670 */
[----:B------:R-:W-:Y:S05]  /*4480*/  BRA.U UP0, `(.L_x_84) ;  /* 0x0000000d00f07547 */ /* 0x000fea000b800000 */
[----:B------:R-:W1:Y:S01]  /*4490*/  LDCU UR28, c[0x0][0x370] ;  /* 0x00006e00ff1c77ac */ /* 0x000e620008000800 */
[----:B------:R-:W2:Y:S01]  /*44a0*/  LDC.64 R16, c[0x0][0x348] ;  /* 0x0000d200ff107b82 */ /* 0x000ea20000000a00 */
[----:B------:R-:W-:Y:S02]  /*44b0*/  HFMA2 R13, -RZ, RZ, 0, 0 ;  /* 0x00000000ff0d7431 */ /* 0x000fe400000001ff */
[----:B------:R-:W-:Y:S01]  /*44c0*/  IMAD.MOV.U32 R15, RZ, RZ, 0x1 ;  /* 0x00000001ff0f7424 */ /* 0x000fe200078e00ff */
[----:B------:R-:W1:Y:S01]  /*44d0*/  LDCU.128 UR32, c[0x0][0xb10] ;  /* 0x00016200ff2077ac */ /* 0x000e620008000c00 */
[----:B------:R-:W-:Y:S01]  /*44e0*/  IMAD.MOV.U32 R14, RZ, RZ, RZ ;  /* 0x000000ffff0e7224 */ /* 0x000fe200078e00ff */
[----:B------:R-:W-:Y:S01]  /*44f0*/  MOV R7, 0x1000 ;  /* 0x0000100000077802 */ /* 0x000fe20000000f00 */
[----:B------:R-:W3:Y:S01]  /*4500*/  LDCU UR27, c[0x0][0x374] ;  /* 0x00006e80ff1b77ac */ /* 0x000ee20008000800 */
[----:B------:R-:W4:Y:S01]  /*4510*/  LDC.64 R2, c[0x0][0x888] ;  /* 0x00022200ff027b82 */ /* 0x000f220000000a00 */
[----:B------:R-:W3:Y:S01]  /*4520*/  LDCU UR15, c[0x0][0xb0c] ;  /* 0x00016180ff0f77ac */ /* 0x000ee20008000800 */
[----:B------:R-:W3:Y:S06]  /*4530*/  LDCU UR38, c[0x0][0xb20] ;  /* 0x00016400ff2677ac */ /* 0x000eec0008000800 */
[----:B------:R-:W2:Y:S01]  /*4540*/  LDC.64 R4, c[0x0][0x890] ;  /* 0x00022400ff047b82 */ /* 0x000ea20000000a00 */
[----:B------:R-:W3:Y:S01]  /*4550*/  LDCU UR4, c[0x0][0xb30] ;  /* 0x00016600ff0477ac */ /* 0x000ee20008000800 */
[----:B-1----:R-:W-:-:S02]  /*4560*/  UIMAD.WIDE.U32 UR6, UR28, UR32, URZ ;  /* 0x000000201c0672a5 */ /* 0x002fc4000f8e00ff */
[----:B---3--:R-:W-:Y:S01]  /*4570*/  UIMAD.WIDE.U32 UR8, UR27, UR35, URZ ;  /* 0x000000231b0872a5 */ /* 0x008fe2000f8e00ff */
[----:B------:R-:W-:Y:S01]  /*4580*/  UMOV UR24, 0x400 ;  /* 0x0000040000187882 */ /* 0x000fe20000000000 */
[----:B------:R-:W-:-:S03]  /*4590*/  UPLOP3.LUT UP3, UPT, UPT, UPT, UPT, 0x40, 0x4 ;  /* 0x000000000004789c */ /* 0x000fc60003f6e870 */
[----:B------:R-:W-:Y:S01]  /*45a0*/  UMOV UR6, UR7 ;  /* 0x0000000700067c82 */ /* 0x000fe20008000000 */
[----:B------:R-:W-:Y:S01]  /*45b0*/  UISETP.GE.AND UP0, UPT, UR40, 0x1, UPT ;  /* 0x000000012800788c */ /* 0x000fe2000bf06270 */
[----:B------:R-:W-:Y:S01]  /*45c0*/  UMOV UR29, UR9 ;  /* 0x00000009001d7c82 */ /* 0x000fe20008000000 */
[----:B------:R-:W-:Y:S01]  /*45d0*/  UISETP.NE.AND UP4, UPT, UR40, 0x1, UPT ;  /* 0x000000012800788c */ /* 0x000fe2000bf85270 */
[----:B------:R-:W1:Y:S01]  /*45e0*/  LDCU.64 UR16, c[0x0][0xb28] ;  /* 0x00016500ff1077ac */ /* 0x000e620008000a00 */
[----:B------:R-:W-:Y:S02]  /*45f0*/  ULEA UR24, UR54, UR24, 0x18 ;  /* 0x0000001836187291 */ /* 0x000fe4000f8ec0ff */
[----:B------:R-:W-:Y:S02]  /*4600*/  UISETP.NE.AND UP6, UPT, UR15, 0x1, UPT ;  /* 0x000000010f00788c */ /* 0x000fe4000bfc5270 */
[----:B------:R-:W-:Y:S02]  /*4610*/  UISETP.NE.AND UP5, UPT, UR34, 0x1, UPT ;  /* 0x000000012200788c */ /* 0x000fe4000bfa5270 */
[----:B------:R-:W-:-:S02]  /*4620*/  USHF.R.U32.HI UR31, URZ, UR33, UR6 ;  /* 0x00000021ff1f7299 */ /* 0x000fc40008011606 */
[----:B------:R-:W-:Y:S02]  /*4630*/  USHF.R.U32.HI UR29, URZ, UR38, UR29 ;  /* 0x00000026ff1d7299 */ /* 0x000fe4000801161d */
[----:B------:R-:W-:Y:S01]  /*4640*/  UISETP.NE.AND UP2, UPT, UR4, 0x1, UPT ;  /* 0x000000010400788c */ /* 0x000fe2000bf45270 */
[----:B------:R-:W-:-:S10]  /*4650*/  UMOV UR12, URZ ;  /* 0x000000ff000c7c82 */ /* 0x000fd40008000000 */
.L_x_93:
[C---:B------:R-:W-:Y:S02]  /*4660*/  LEA R12, R14.reuse, UR24, 0x3 ;  /* 0x000000180e0c7c11 */ /* 0x040fe4000f8e18ff */
[----:B------:R-:W-:Y:S02]  /*4670*/  SHF.L.U32 R0, R13, 0x1f, RZ ;  /* 0x0000001f0d007819 */ /* 0x000fe400000006ff */
[----:B------:R-:W-:Y:S02]  /*4680*/  LEA R8, R14, UR24, 0x4 ;  /* 0x000000180e087c11 */ /* 0x000fe4000f8e20ff */
[----:B---3--:R-:W3:Y:S02]  /*4690*/  SYNCS.PHASECHK.TRANS64.TRYWAIT P0, [R12+URZ+0x110], R0 ;  /* 0x000110000c0075a7 */ /* 0x008ee400080011ff */
[----:B---3--:R-:W-:Y:S05]  /*46a0*/  @!P0 BRA `(.L_x_85) ;  /* 0x0000003c00a48947 */ /* 0x008fea0003800000 */
.L_x_177:
[----:B------:R-:W1:Y:S01]  /*46b0*/  LDS.128 R8, [R8+0x1a0] ;  /* 0x0001a00008087984 */ /* 0x000e620000000c00 */
[----:B------:R-:W-:Y:S01]  /*46c0*/  UISETP.GE.AND UP0, UPT, UR40, 0x1, UPT ;  /* 0x000000012800788c */ /* 0x000fe2000bf06270 */
[----:B------:R-:W-:Y:S01]  /*46d0*/  @!PT LDS RZ, [RZ] ;  /* 0x00000000fffff984 */ /* 0x000fe20000000800 */
[----:B------:R-:W-:Y:S01]  /*46e0*/  @!PT LDS RZ, [RZ] ;  /* 0x00000000fffff984 */ /* 0x000fe20000000800 */
[----:B------:R-:W-:Y:S01]  /*46f0*/  @!PT LDS RZ, [RZ] ;  /* 0x00000000fffff984 */ /* 0x000fe20000000800 */
[----:B------:R-:W-:Y:S01]  /*4700*/  @!PT LDS RZ, [RZ] ;  /* 0x00000000fffff984 */ /* 0x000fe20000000800 */
[----:B------:R2:W-:Y:S06]  /*4710*/  MEMBAR.ALL.CTA ;  /* 0x0000000000007992 */ /* 0x0005ec0000008000 */
[----:B--2---:R-:W2:Y:S01]  /*4720*/  FENCE.VIEW.ASYNC.S ;  /* 0x00000000000073c6 */ /* 0x004ea20000000000 */
[----:B-1----:R-:W-:Y:S11]  /*4730*/  LOP3.LUT P0, RZ, R10, 0x1, RZ, 0xc0, !PT ;  /* 0x000000010aff7812 */ /* 0x002ff6000780c0ff */
[----:B------:R-:W-:Y:S02]  /*4740*/  @!UPT UIADD3 URZ, UPT, UPT, URZ, URZ, URZ ;  /* 0x000000fffffff290 */ /* 0x000fe4000fffe0ff */
[----:B--2---:R-:W-:Y:S01]  /*4750*/  VOTEU.ANY UP1, P0 ;  /* 0x0000000000ff7886 */ /* 0x004fe20000020100 */
[----:B------:R-:W-:Y:S11]  /*4760*/  PLOP3.LUT P0, PT, PT, PT, UP1, 0x80, 0x8 ;  /* 0x000000000008781c */ /* 0x000ff60003f0f018 */
[----:B------:R-:W-:Y:S02]  /*4770*/  @!UPT UIADD3 URZ, UPT, UPT, URZ, URZ, URZ ;  /* 0x000000fffffff290 */ /* 0x000fe4000fffe0ff */
[----:B---3--:R-:W-:Y:S02]  /*4780*/  @P0 SHF.R.U32.HI R0, RZ, 0x10, R9 ;  /* 0x00000010ff000819 */ /* 0x008fe40000011609 */
[----:B------:R-:W-:Y:S02]  /*4790*/  @P0 MOV R6, R8 ;  /* 0x0000000800060202 */ /* 0x000fe40000000f00 */
[----:B------:R-:W-:Y:S01]  /*47a0*/  @P0 R2UR UR4, R0 ;  /* 0x00000000000402ca */ /* 0x000fe200000e0000 */
[----:B------:R-:W-:Y:S01]  /*47b0*/  VIADD R0, R12, 0x120 ;  /* 0x000001200c007836 */ /* 0x000fe20000000000 */
[----:B------:R-:W-:Y:S02]  /*47c0*/  @P0 LOP3.LUT R8, R9, 0xffff, RZ, 0xc0, !PT ;  /* 0x0000ffff09080812 */ /* 0x000fe400078ec0ff */
[----:B------:R-:W-:Y:S02]  /*47d0*/  @P0 R2UR UR6, R6 ;  /* 0x00000000060602ca */ /* 0x000fe400000e0000 */
[----:B------:R-:W-:Y:S02]  /*47e0*/  PRMT R0, RZ, 0x654, R0 ;  /* 0x00000654ff007816 */ /* 0x000fe40000000000 */
[----:B------:R-:W-:Y:S02]  /*47f0*/  @P0 R2UR UR5, R8 ;  /* 0x00000000080502ca */ /* 0x000fe400000e0000 */
[----:B------:R1:W-:Y:S03]  /*4800*/  SYNCS.ARRIVE.TRANS64.RED.A1T0 RZ, [R0+URZ], RZ ;  /* 0x000000ff00ff79a7 */ /* 0x0003e600081004ff */
[----:B------:R-:W-:Y:S04]  /*4810*/  @UP1 UMOV UR25, UR4 ;  /* 0x0000000400191c82 */ /* 0x000fe80008000000 */
[----:B------:R-:W-:Y:S04]  /*4820*/  @UP1 UMOV UR14, UR6 ;  /* 0x00000006000e1c82 */ /* 0x000fe80008000000 */
[----:B------:R-:W-:Y:S01]  /*4830*/  @UP1 UMOV UR13, UR5 ;  /* 0x00000005000d1c82 */ /* 0x000fe20008000000 */
[----:B------:R-:W-:Y:S05]  /*4840*/  BRA.U !UP0, `(.L_x_86) ;  /* 0x0000000108a47547 */ /* 0x000fea000b800000 */
[----:B------:R-:W-:Y:S02]  /*4850*/  UIMAD.WIDE.U32 UR8, UR13, UR35, URZ ;  /* 0x000000230d0872a5 */ /* 0x000fe4000f8e00ff */
[----:B------:R-:W-:Y:S02]  /*4860*/  UIMAD.WIDE.U32 UR10, UR14, UR32, URZ ;  /* 0x000000200e0a72a5 */ /* 0x000fe4000f8e00ff */
[----:B------:R-:W-:Y:S02]  /*4870*/  USEL UR4, UR27, UR29, !UP5 ;  /* 0x0000001d1b047287 */ /* 0x000fe4000e800000 */
[----:B------:R-:W-:Y:S02]  /*4880*/  USEL UR7, UR28, UR31, !UP6 ;  /* 0x0000001f1c077287 */ /* 0x000fe4000f000000 */
[----:B------:R-:W-:Y:S02]  /*4890*/  UIMAD.WIDE.U32 UR18, UR4, UR16, URZ ;  /* 0x00000010041272a5 */ /* 0x000fe4000f8e00ff */
[----:B------:R-:W-:Y:S01]  /*48a0*/  UIMAD.WIDE.U32 UR20, UR7, UR16, URZ ;  /* 0x00000010071472a5 */ /* 0x000fe2000f8e00ff */
[----:B------:R-:W-:Y:S02]  /*48b0*/  UMOV UR5, UR9 ;  /* 0x0000000900057c82 */ /* 0x000fe40008000000 */
[----:B------:R-:W-:Y:S03]  /*48c0*/  USHF.R.U32.HI UR6, URZ, UR38, UR5 ;  /* 0x00000026ff067299 */ /* 0x000fe60008011605 */
[----:B------:R-:W-:Y:S01]  /*48d0*/  UMOV UR5, UR11 ;  /* 0x0000000b00057c82 */ /* 0x000fe20008000000 */
[----:B------:R-:W-:Y:S02]  /*48e0*/  USEL UR6, UR13, UR6, !UP5 ;  /* 0x000000060d067287 */ /* 0x000fe4000e800000 */
[----:B------:R-:W-:Y:S02]  /*48f0*/  USHF.R.U32.HI UR8, URZ, UR33, UR5 ;  /* 0x00000021ff087299 */ /* 0x000fe40008011605 */
[----:B------:R-:W-:Y:S01]  /*4900*/  UIMAD.WIDE.U32 UR10, UR6, UR16, URZ ;  /* 0x00000010060a72a5 */ /* 0x000fe2000f8e00ff */
[----:B------:R-:W-:Y:S02]  /*4910*/  UMOV UR5, UR19 ;  /* 0x0000001300057c82 */ /* 0x000fe40008000000 */
[----:B------:R-:W-:Y:S03]  /*4920*/  @UP4 USHF.R.U32.HI UR4, URZ, UR17, UR5 ;  /* 0x00000011ff044299 */ /* 0x000fe60008011605 */
[----:B------:R-:W-:Y:S01]  /*4930*/  UMOV UR5, UR21 ;  /* 0x0000001500057c82 */ /* 0x000fe20008000000 */
[----:B------:R-:W-:Y:S02]  /*4940*/  UIMAD UR4, UR40, UR4, URZ ;  /* 0x00000004280472a4 */ /* 0x000fe4000f8e02ff */
[----:B------:R-:W-:Y:S02]  /*4950*/  @UP4 USHF.R.U32.HI UR7, URZ, UR17, UR5 ;  /* 0x00000011ff074299 */ /* 0x000fe40008011605 */
[----:B------:R-:W-:Y:S02]  /*4960*/  USEL UR5, UR14, UR8, !UP6 ;  /* 0x000000080e057287 */ /* 0x000fe4000f000000 */
[----:B------:R-:W-:Y:S02]  /*4970*/  UIMAD UR8, UR40, UR7, URZ ;  /* 0x00000007280872a4 */ /* 0x000fe4000f8e02ff */
[----:B------:R-:W-:Y:S03]  /*4980*/  UISETP.GE.AND UP0, UPT, UR6, UR4, UPT ;  /* 0x000000040600728c */ /* 0x000fe6000bf06270 */
[----:B------:R-:W-:Y:S01]  /*4990*/  UMOV UR4, UR11 ;  /* 0x0000000b00047c82 */ /* 0x000fe20008000000 */
[----:B------:R-:W-:Y:S02]  /*49a0*/  UISETP.GE.OR UP0, UPT, UR5, UR8, UP0 ;  /* 0x000000080500728c */ /* 0x000fe40008706670 */
[----:B------:R-:W-:Y:S02]  /*49b0*/  USHF.R.U32.HI UR4, URZ, UR17, UR4 ;  /* 0x00000011ff047299 */ /* 0x000fe40008011604 */
[----:B------:R-:W-:Y:S02]  /*49c0*/  UIMAD.WIDE.U32 UR8, UR5, UR16, URZ ;  /* 0x00000010050872a5 */ /* 0x000fe4000f8e00ff */
[----:B------:R-:W-:Y:S04]  /*49d0*/  USEL UR10, UR6, UR4, !UP4 ;  /* 0x00000004060a7287 */ /* 0x000fe8000e000000 */
[----:B------:R-:W-:Y:S01]  /*49e0*/  UIADD3 UR11, UPT, UPT, -UR10, URZ, URZ ;  /* 0x000000ff0a0b7290 */ /* 0x000fe2000fffe1ff */
[----:B------:R-:W-:Y:S02]  /*49f0*/  @!UP0 UMOV UR4, UR9 ;  /* 0x0000000900048c82 */ /* 0x000fe40008000000 */
[----:B------:R-:W-:Y:S02]  /*4a00*/  @!UP0 USHF.R.U32.HI UR4, URZ, UR17, UR4 ;  /* 0x00000011ff048299 */ /* 0x000fe40008011604 */
[----:B------:R-:W-:Y:S02]  /*4a10*/  UIMAD UR8, UR40, UR11, UR6 ;  /* 0x0000000b280872a4 */ /* 0x000fe4000f8e0206 */
[----:B------:R-:W-:Y:S04]  /*4a20*/  @!UP0 USEL UR4, UR5, UR4, !UP4 ;  /* 0x0000000405048287 */ /* 0x000fe8000e000000 */
[----:B------:R-:W-:Y:S02]  /*4a30*/  @!UP0 UIMAD UR8, UR7, UR8, UR4 ;  /* 0x00000008070882a4 */ /* 0x000fe4000f8e0204 */
[----:B------:R-:W-:Y:S02]  /*4a40*/  @!UP0 UIADD3 UR9, UPT, UPT, UR10, -UR4, URZ ;  /* 0x800000040a098290 */ /* 0x000fe4000fffe0ff */
[----:B------:R-:W-:Y:S02]  /*4a50*/  UIADD3 UR4, UPT, UPT, -UR5, URZ, URZ ;  /* 0x000000ff05047290 */ /* 0x000fe4000fffe1ff */
[----:B------:R-:W-:Y:S02]  /*4a60*/  UIADD3 UR7, UPT, UPT, -UR6, URZ, URZ ;  /* 0x000000ff06077290 */ /* 0x000fe4000fffe1ff */
[----:B------:R-:W-:Y:S02]  /*4a70*/  @!UP0 UIMAD UR6, UR9, UR40, UR5 ;  /* 0x00000028090682a4 */ /* 0x000fe4000f8e0205 */
[----:B------:R-:W-:Y:S02]  /*4a80*/  UIMAD UR14, UR15, UR4, UR14 ;  /* 0x000000040f0e72a4 */ /* 0x000fe4000f8e020e */
[----:B------:R-:W-:Y:S01]  /*4a90*/  UIMAD UR13, UR34, UR7, UR13 ;  /* 0x00000007220d72a4 */ /* 0x000fe2000f8e020d */
[----:B------:R-:W-:Y:S02]  /*4aa0*/  @!UP0 UMOV UR5, UR8 ;  /* 0x0000000800058c82 */ /* 0x000fe40008000000 */
[----:B------:R-:W-:Y:S02]  /*4ab0*/  UIMAD UR14, UR5, UR15, UR14 ;  /* 0x0000000f050e72a4 */ /* 0x000fe4000f8e020e */
[----:B------:R-:W-:Y:S11]  /*4ac0*/  UIMAD UR13, UR6, UR34, UR13 ;  /* 0x00000022060d72a4 */ /* 0x000ff6000f8e020d */
[----:B------:R-:W-:Y:S01]  /*4ad0*/  @!UPT UIADD3 URZ, UPT, UPT, URZ, URZ, URZ ;  /* 0x000000fffffff290 */ /* 0x000fe2000fffe0ff */
.L_x_86:
[----:B------:R-:W2:Y:S01]  /*4ae0*/  @!UP2 LDCU.128 UR20, c[0x0][0xb10] ;  /* 0x00016200ff14a7ac */ /* 0x000ea20008000c00 */
[C---:B------:R-:W-:Y:S02]  /*4af0*/  ISETP.NE.U32.AND P1, PT, R4.reuse, RZ, PT ;  /* 0x000000ff0400720c */ /* 0x040fe40003f25070 */
[----:B------:R-:W-:Y:S02]  /*4b00*/  ISETP.NE.U32.AND P0, PT, R4, RZ, PT ;  /* 0x000000ff0400720c */ /* 0x000fe40003f05070 */
[C---:B------:R-:W-:Y:S02]  /*4b10*/  ISETP.NE.AND.EX P1, PT, R5.reuse, RZ, PT, P1 ;  /* 0x000000ff0500720c */ /* 0x040fe40003f25310 */
[----:B------:R-:W-:Y:S01]  /*4b20*/  ISETP.NE.AND.EX P0, PT, R5, RZ, PT, P0 ;  /* 0x000000ff0500720c */ /* 0x000fe20003f05300 */
[----:B------:R-:W3:Y:S01]  /*4b30*/  @!UP2 LDCU UR5, c[0x0][0xb0c] ;  /* 0x00016180ff05a7ac */ /* 0x000ee20008000800 */
[----:B------:R-:W-:Y:S02]  /*4b40*/  USHF.L.U32 UR11, UR26, 0x6, URZ ;  /* 0x000000061a0b7899 */ /* 0x000fe400080006ff */
[----:B------:R-:W-:Y:S02]  /*4b50*/  USHF.L.U32 UR10, UR30, 0x6, URZ ;  /* 0x000000061e0a7899 */ /* 0x000fe400080006ff */
[----:B--2---:R-:W-:Y:S07]  /*4b60*/  UIMAD.WIDE.U32 UR6, UR14, UR20, URZ ;  /* 0x000000140e0672a5 */ /* 0x004fee000f8e00ff */
[----:B------:R-:W-:Y:S01]  /*4b70*/  @!UP2 UMOV UR4, UR7 ;  /* 0x000000070004ac82 */ /* 0x000fe20008000000 */
[----:B---3--:R-:W-:Y:S02]  /*4b80*/  @!UP2 UISETP.NE.AND UP0, UPT, UR5, 0x1, UPT ;  /* 0x000000010500a88c */ /* 0x008fe4000bf05270 */
[----:B------:R-:W-:Y:S02]  /*4b90*/  @!UP2 USHF.R.U32.HI UR4, URZ, UR21, UR4 ;  /* 0x00000015ff04a299 */ /* 0x000fe40008011604 */
[----:B------:R-:W-:Y:S02]  /*4ba0*/  UIMAD.WIDE.U32 UR6, UR13, UR23, URZ ;  /* 0x000000170d0672a5 */ /* 0x000fe4000f8e00ff */
[----:B------:R-:W-:Y:S02]  /*4bb0*/  @!UP2 USEL UR8, UR14, UR4, !UP0 ;  /* 0x000000040e08a287 */ /* 0x000fe4000c000000 */
[----:B------:R-:W-:Y:S03]  /*4bc0*/  @!UP2 UISETP.NE.AND UP0, UPT, UR22, 0x1, UPT ;  /* 0x000000011600a88c */ /* 0x000fe6000bf05270 */
[----:B------:R-:W-:Y:S02]  /*4bd0*/  @!UP2 UMOV UR6, UR7 ;  /* 0x000000070006ac82 */ /* 0x000fe40008000000 */
[----:B------:R-:W2:Y:S02]  /*4be0*/  @!UP2 LDCU UR4, c[0x0][0xb20] ;  /* 0x00016400ff04a7ac */ /* 0x000ea40008000800 */
[----:B--2---:R-:W-:Y:S04]  /*4bf0*/  @!UP2 USHF.R.U32.HI UR6, URZ, UR4, UR6 ;  /* 0x00000004ff06a299 */ /* 0x004fe80008011606 */
[----:B------:R-:W-:Y:S04]  /*4c00*/  @!UP2 USEL UR6, UR13, UR6, !UP0 ;  /* 0x000000060d06a287 */ /* 0x000fe8000c000000 */
[----:B------:R-:W-:Y:S02]  /*4c10*/  @!UP2 UIADD3 UR4, UPT, UPT, -UR8, UR6, URZ ;  /* 0x000000060804a290 */ /* 0x000fe4000fffe1ff */
[----:B------:R-:W-:Y:S02]  /*4c20*/  @!UP2 UIADD3 UR6, UPT, UPT, UR8, -UR6, URZ ;  /* 0x800000060806a290 */ /* 0x000fe4000fffe0ff */
[----:B------:R-:W-:Y:S02]  /*4c30*/  @!UP2 UIMAD UR14, UR4, UR5, UR14 ;  /* 0x00000005040ea2a4 */ /* 0x000fe4000f8e020e */
[----:B------:R-:W-:Y:S01]  /*4c40*/  @!UP2 UIMAD UR13, UR6, UR22, UR13 ;  /* 0x00000016060da2a4 */ /* 0x000fe2000f8e020d */
[----:B------:R-:W-:Y:S11]  /*4c50*/  BRA.U UP3, `(.L_x_87) ;  /* 0x0000000103107547 */ /* 0x000ff6000b800000 */
[----:B------:R-:W-:Y:S04]  /*4c60*/  MOV R6, UR37 ;  /* 0x0000002500067c02 */ /* 0x000fe80008000f00 */
[----:B------:R-:W-:Y:S04]  /*4c70*/  SHF.L.U32 R6, R6, 0x1f, RZ ;  /* 0x0000001f06067819 */ /* 0x000fe800000006ff */
[----:B------:R-:W2:Y:S02]  /*4c80*/  SYNCS.PHASECHK.TRANS64.TRYWAIT P2, [UR24+0x108], R6 ;  /* 0x00010806ff0075a7 */ /* 0x000ea40008041118 */
[----:B--2---:R-:W-:Y:S05]  /*4c90*/  @!P2 BRA `(.L_x_88) ;  /* 0x00000038003ca947 */ /* 0x004fea0003800000 */
.L_x_87:
[----:B------:R-:W-:Y:S05]  /*4ca0*/  @!P1 BRA `(.L_x_89) ;  /* 0x0000000000309947 */ /* 0x000fea0003800000 */
[----:B----4-:R-:W-:Y:S01]  /*4cb0*/  ISETP.NE.U32.AND P1, PT, R2, RZ, PT ;  /* 0x000000ff0200720c */ /* 0x010fe20003f25070 */
[----:B------:R-:W2:Y:S01]  /*4cc0*/  LDCU.64 UR4, c[0x0][0x358] ;  /* 0x00006b00ff0477ac */ /* 0x000ea20008000a00 */
[----:B------:R-:W-:Y:S02]  /*4cd0*/  IMAD.MOV.U32 R45, RZ, RZ, 0x1 ;  /* 0x00000001ff2d7424 */ /* 0x000fe400078e00ff */
[----:B------:R-:W-:Y:S11]  /*4ce0*/  ISETP.NE.AND.EX P1, PT, R3, RZ, PT, P1 ;  /* 0x000000ff0300720c */ /* 0x000ff60003f25310 */
[----:B------:R-:W-:Y:S02]  /*4cf0*/  @!UPT UIADD3 URZ, UPT, UPT, URZ, URZ, URZ ;  /* 0x000000fffffff290 */ /* 0x000fe4000fffe0ff */
[----:B------:R-:W3:Y:S01]  /*4d00*/  @P1 LDC.64 R8, c[0x0][0x888] ;  /* 0x00022200ff081b82 */ /* 0x000ee20000000a00 */
[----:B-1----:R-:W-:Y:S04]  /*4d10*/  @P1 IMAD R0, R4, UR36, RZ ;  /* 0x0000002404001c24 */ /* 0x002fe8000f8e02ff */
[----:B---3--:R-:W-:Y:S04]  /*4d20*/  @P1 IMAD.WIDE R8, R0, 0x4, R8 ;  /* 0x0000000400081825 */ /* 0x008fe800078e0208 */
[----:B------:R-:W-:Y:S01]  /*4d30*/  HFMA2 R0, -RZ, RZ, 0, 5.9604644775390625e-08 ;  /* 0x00000001ff007431 */ /* 0x000fe200000001ff */
[----:B--2--5:R2:W5:Y:S04]  /*4d40*/  @P1 LDG.E R26, desc[UR4][R8.64] ;  /* 0x00000004081a1981 */ /* 0x024568000c1e1900 */
[----:B------:R-:W-:Y:S01]  /*4d50*/  @!P1 PRMT R45, R0, 0x7610, R45 ;  /* 0x00007610002d9816 */ /* 0x000fe2000000002d */
[----:B--2---:R-:W3:Y:S06]  /*4d60*/  @!P1 LDC R26, c[0x0][0x880] ;  /* 0x00022000ff1a9b82 */ /* 0x004eec0000000800 */
.L_x_89:
[----:B---3-5:R-:W-:Y:S01]  /*4d70*/  @!P0 FSETP.EQ.AND P1, PT, R26, RZ, PT ;  /* 0x000000ff1a00820b */ /* 0x028fe20003f22000 */
[----:B------:R-:W-:Y:S01]  /*4d80*/  @!UPT UIADD3 URZ, UPT, UPT, URZ, URZ, URZ ;  /* 0x000000fffffff290 */ /* 0x000fe2000fffe0ff */
[----:B------:R-:W-:Y:S11]  /*4d90*/  @!P0 BRA `(.L_x_90) ;  /* 0x0000000000188947 */ /* 0x000ff60003800000 */
[----:B------:R-:W-:Y:S02]  /*4da0*/  LOP3.LUT P0, RZ, R45, 0xff, RZ, 0xc0, !PT ;  /* 0x000000ff2dff7812 */ /* 0x000fe4000780c0ff */
[----:B----4-:R-:W-:Y:S04]  /*4db0*/  ISETP.NE.U32.AND P1, PT, R2, RZ, PT ;  /* 0x000000ff0200720c */ /* 0x010fe80003f25070 */
[----:B------:R-:W-:Y:S04]  /*4dc0*/  ISETP.NE.AND.EX P1, PT, R3, RZ, PT, P1 ;  /* 0x000000ff0300720c */ /* 0x000fe80003f25310 */
[----:B------:R-:W-:Y:S03]  /*4dd0*/  PLOP3.LUT P1, PT, P1, PT, PT, 0x8, 0x80 ;  /* 0x000000000080781c */ /* 0x000fe60000f2e170 */
[----:B------:R-:W-:Y:S11]  /*4de0*/  @P0 FSETP.EQ.AND P1, PT, R26, RZ, PT ;  /* 0x000000ff1a00020b */ /* 0x000ff60003f22000 */
[----:B------:R-:W-:Y:S02]  /*4df0*/  @!UPT UIADD3 URZ, UPT, UPT, URZ, URZ, URZ ;  /* 0x000000fffffff290 */ /* 0x000fe4000fffe0ff */
.L_x_90:
[----:B------:R-:W-:Y:S01]  /*4e00*/  ULEA UR4, UR12, UR24, 0x3 ;  /* 0x000000180c047291 */ /* 0x000fe2000f8e18ff */
[----:B------:R-:W-:Y:S02]  /*4e10*/  SHF.L.U32 R9, R15, 0x1f, RZ ;  /* 0x0000001f0f097819 */ /* 0x000fe400000006ff */
[----:B------:R-:W-:Y:S04]  /*4e20*/  ELECT P0, URZ, PT ;  /* 0x0000000000ff782f */ /* 0x000fe80003800000 */
[----:B------:R-:W-:Y:S02]  /*4e30*/  PLOP3.LUT P1, PT, P1, P0, PT, 0xf2, 0x2f ;  /* 0x00000000002f781c */ /* 0x000fe40000f21e72 */
[----:B------:R-:W2:Y:S11]  /*4e40*/  SYNCS.PHASECHK.TRANS64.TRYWAIT P2, [UR4+0xe8], R9 ;  /* 0x0000e809ff0075a7 */ /* 0x000eb60008041104 */
[----:B------:R-:W-:Y:S05]  /*4e50*/  @!P1 IADD3 R8, P0, PT, R16, 0x580, RZ ;  /* 0x0000058010089810 */ /* 0x000fea0007f1e0ff */
[----:B-1----:R-:W-:Y:S01]  /*4e60*/  @!P1 IMAD.X R6, RZ, RZ, R17, P0 ;  /* 0x000000ffff069224 */ /* 0x002fe200000e0611 */
[----:B--2---:R-:W-:Y:S07]  /*4e70*/  @!P2 BRA `(.L_x_91) ;  /* 0x0000003400dca947 */ /* 0x004fee0003800000 */
.L_x_180:
[----:B------:R-:W-:Y:S01]  /*4e80*/  @!P1 R2UR UR7, R6 ;  /* 0x00000000060792ca */ /* 0x000fe200000e0000 */
[----:B------:R-:W-:Y:S01]  /*4e90*/  UIADD3 UR5, UPT, UPT, UR12, 0x1, URZ ;  /* 0x000000010c057890 */ /* 0x000fe2000fffe0ff */
[----:B------:R-:W-:Y:S01]  /*4ea0*/  @!P1 R2UR UR6, R8 ;  /* 0x00000000080692ca */ /* 0x000fe200000e0000 */
[----:B------:R-:W-:Y:S01]  /*4eb0*/  UIADD3 UR9, UPT, UPT, UR4, 0xd0, URZ ;  /* 0x000000d004097890 */ /* 0x000fe2000fffe0ff */
[----:B------:R-:W-:Y:S01]  /*4ec0*/  @!P1 IMAD.MOV.U32 R6, RZ, RZ, 0x1000 ;  /* 0x00001000ff069424 */ /* 0x000fe200078e00ff */
[----:B------:R-:W-:Y:S01]  /*4ed0*/  UISETP.NE.AND UP0, UPT, UR5, 0x3, UPT ;  /* 0x000000030500788c */ /* 0x000fe2000bf05270 */
[----:B------:R-:W-:Y:S01]  /*4ee0*/  VIADD R14, R14, 0x1 ;  /* 0x000000010e0e7836 */ /* 0x000fe20000000000 */
[----:B------:R-:W-:Y:S01]  /*4ef0*/  UMOV UR22, 0x0 ;  /* 0x0000000000167882 */ /* 0x000fe20000000000 */
[----:B------:R-:W-:Y:S01]  /*4f00*/  UMOV UR23, 0x10000000 ;  /* 0x1000000000177882 */ /* 0x000fe20000000000 */
[----:B------:R-:W-:Y:S04]  /*4f10*/  UPRMT UR20, UR54, 0x654, UR9 ;  /* 0x0000065436147896 */ /* 0x000fe80008000009 */
[----:B-1----:R-:W-:Y:S01]  /*4f20*/  IMAD.U32 R9, RZ, RZ, UR7 ;  /* 0x00000007ff097e24 */ /* 0x002fe2000f8e00ff */
[----:B------:R-:W-:Y:S01]  /*4f30*/  USEL UR7, URZ, 0x1, UP0 ;  /* 0x00000001ff077887 */ /* 0x000fe20008000000 */
[----:B------:R-:W-:Y:S01]  /*4f40*/  IMAD.U32 R8, RZ, RZ, UR6 ;  /* 0x00000006ff087e24 */ /* 0x000fe2000f8e00ff */
[----:B------:R-:W-:Y:S02]  /*4f50*/  USEL UR6, UR5, URZ, UP0 ;  /* 0x000000ff05067287 */ /* 0x000fe40008000000 */
[----:B------:R-:W-:Y:S01]  /*4f60*/  VOTEU.ALL UP0, P1 ;  /* 0x0000000000ff7886 */ /* 0x000fe20000800000 */
[----:B------:R-:W-:Y:S02]  /*4f70*/  @!P1 R2UR UR19, R9 ;  /* 0x00000000091392ca */ /* 0x000fe400000e0000 */
[----:B------:R-:W-:Y:S02]  /*4f80*/  @!P1 R2UR UR18, R8 ;  /* 0x00000000081292ca */ /* 0x000fe400000e0000 */
[----:B------:R-:W-:Y:S01]  /*4f90*/  @!UP0 ULEA UR5, UR12, UR24, 0xc ;  /* 0x000000180c058291 */ /* 0x000fe2000f8e60ff */
[----:B------:R-:W-:Y:S02]  /*4fa0*/  LOP3.LUT R15, R15, UR7, RZ, 0x3c, !PT ;  /* 0x000000070f0f7c12 */ /* 0x000fe4000f8e3cff */
[----:B------:R-:W-:Y:S01]  /*4fb0*/  UMOV UR12, UR36 ;  /* 0x00000024000c7c82 */ /* 0x000fe20008000000 */
[----:B------:R-:W-:Y:S01]  /*4fc0*/  @!UP0 UIADD3 UR8, UPT, UPT, UR5, 0x200, URZ ;  /* 0x0000020005088890 */ /* 0x000fe2000fffe0ff */
[----:B------:R-:W-:Y:S01]  /*4fd0*/  SHF.L.U32 R0, R15, 0x1f, RZ ;  /* 0x0000001f0f007819 */ /* 0x000fe200000006ff */
[----:B------:R-:W-:Y:S01]  /*4fe0*/  VOTEU.ALL UP0, P1 ;  /* 0x0000000000ff7886 */ /* 0x000fe20000800000 */
[----:B------:R-:W-:Y:S06]  /*4ff0*/  ULEA UR5, UR6, UR24, 0x3 ;  /* 0x0000001806057291 */ /* 0x000fec000f8e18ff */
[----:B------:R1:W-:Y:S01]  /*5000*/  @!UP0 UTMALDG.3D [UR8], [UR18], desc[UR22] ;  /* 0x00001608120085b4 */ /* 0x0003e20008011000 */
[----:B------:R1:W-:Y:S01]  /*5010*/  @!P1 SYNCS.ARRIVE.TRANS64.RED.A0TR RZ, [UR4+0xd0], R6 ;  /* 0x0000d006ffff99a7 */ /* 0x0003e20008300404 */
[----:B------:R-:W-:Y:S01]  /*5020*/  SYNCS.ARRIVE.TRANS64.RED.A1T0 RZ, [UR20], RZ ;  /* 0x000000ffffff79a7 */ /* 0x000fe20008100414 */
[----:B------:R-:W2:Y:S02]  /*5030*/  SYNCS.PHASECHK.TRANS64.TRYWAIT P0, [UR5+0xe8], R0 ;  /* 0x0000e800ff0075a7 */ /* 0x000ea40008001105 */
[----:B-12---:R-:W-:Y:S05]  /*5040*/  @!P0 BRA `(.L_x_92) ;  /* 0x0000003400808947 */ /* 0x006fea0003800000 */
.L_x_182:
[----:B------:R-:W-:Y:S01]  /*5050*/  UIADD3 UR9, UPT, UPT, UR5, 0xd0, URZ ;  /* 0x000000d005097890 */ /* 0x000fe2000fffe0ff */
[----:B-1----:R-:W-:Y:S01]  /*5060*/  @!P1 IADD3 R6, P0, PT, R16, 0x580, RZ ;  /* 0x0000058010069810 */ /* 0x002fe20007f1e0ff */
[----:B------:R-:W-:Y:S01]  /*5070*/  UPLOP3.LUT UP3, UPT, UPT, UPT, UPT, 0x80, 0x8 ;  /* 0x000000000008789c */ /* 0x000fe20003f6f070 */
[----:B------:R-:W-:Y:S01]  /*5080*/  R2UR UR23, R47 ;  /* 0x000000002f1772ca */ /* 0x000fe200000e0000 */
[----:B------:R-:W-:Y:S01]  /*5090*/  UMOV UR20, 0x0 ;  /* 0x0000000000147882 */ /* 0x000fe20000000000 */
[----:B------:R-:W-:Y:S01]  /*50a0*/  @!P1 R2UR UR7, R6 ;  /* 0x00000000060792ca */ /* 0x000fe200000e0000 */
[----:B------:R-:W-:Y:S01]  /*50b0*/  @!P1 IMAD.X R0, RZ, RZ, R17, P0 ;  /* 0x000000ffff009224 */ /* 0x000fe200000e0611 */
[----:B------:R-:W-:Y:S01]  /*50c0*/  UMOV UR21, 0x10000000 ;  /* 0x1000000000157882 */ /* 0x000fe20000000000 */
[----:B------:R-:W-:Y:S01]  /*50d0*/  UMOV UR12, UR36 ;  /* 0x00000024000c7c82 */ /* 0x000fe20008000000 */
[----:B------:R-:W-:Y:S01]  /*50e0*/  VOTEU.ALL UP0, P1 ;  /* 0x0000000000ff7886 */ /* 0x000fe20000800000 */
[----:B------:R-:W-:Y:S01]  /*50f0*/  R2UR UR22, R48 ;  /* 0x00000000301672ca */ /* 0x000fe200000e0000 */
[----:B------:R-:W-:Y:S01]  /*5100*/  UMOV UR36, UR25 ;  /* 0x0000001900247c82 */ /* 0x000fe20008000000 */
[----:B------:R-:W-:Y:S02]  /*5110*/  @!P1 R2UR UR4, R0 ;  /* 0x00000000000492ca */ /* 0x000fe400000e0000 */
[----:B------:R-:W-:Y:S01]  /*5120*/  @!UP0 UIADD3 UR10, UPT, UPT, UR10, 0x20, URZ ;  /* 0x000000200a0a8890 */ /* 0x000fe2000fffe0ff */
[C---:B------:R-:W-:Y:S01]  /*5130*/  ISETP.NE.AND P0, PT, R14.reuse, 0x2, PT ;  /* 0x000000020e00780c */ /* 0x040fe20003f05270 */
[----:B------:R-:W-:Y:S02]  /*5140*/  UIADD3 UR30, UPT, UPT, UR13, UR23, URZ ;  /* 0x000000170d1e7290 */ /* 0x000fe4000fffe0ff */
[----:B------:R-:W-:Y:S01]  /*5150*/  IMAD.U32 R8, RZ, RZ, UR7 ;  /* 0x00000007ff087e24 */ /* 0x000fe2000f8e00ff */
[----:B------:R-:W-:Y:S02]  /*5160*/  SEL R0, RZ, 0x1, P0 ;  /* 0x00000001ff007807 */ /* 0x000fe40000000000 */
[----:B------:R-:W-:Y:S02]  /*5170*/  SEL R14, R14, RZ, P0 ;  /* 0x000000ff0e0e7207 */ /* 0x000fe40000000000 */
[----:B------:R-:W-:Y:S01]  /*5180*/  @!P1 R2UR UR18, R8 ;  /* 0x00000000081292ca */ /* 0x000fe200000e0000 */
[----:B------:R-:W-:Y:S01]  /*5190*/  UIADD3 UR26, UPT, UPT, UR14, UR22, URZ ;  /* 0x000000160e1a7290 */ /* 0x000fe2000fffe0ff */
[----:B------:R-:W-:Y:S01]  /*51a0*/  IMAD.U32 R9, RZ, RZ, UR4 ;  /* 0x00000004ff097e24 */ /* 0x000fe2000f8e00ff */
[----:B------:R-:W-:Y:S01]  /*51b0*/  @!UP0 ULEA UR4, UR6, UR24, 0xc ;  /* 0x0000001806048291 */ /* 0x000fe2000f8e60ff */
[----:B------:R-:W-:Y:S03]  /*51c0*/  LOP3.LUT R13, R13, R0, RZ, 0x3c, !PT ;  /* 0x000000000d0d7212 */ /* 0x000fe600078e3cff */
[----:B------:R-:W-:Y:S01]  /*51d0*/  @!P1 R2UR UR19, R9 ;  /* 0x00000000091392ca */ /* 0x000fe200000e0000 */
[----:B------:R-:W-:Y:S01]  /*51e0*/  @!UP0 UIADD3 UR8, UPT, UPT, UR4, 0x200, URZ ;  /* 0x0000020004088890 */ /* 0x000fe2000fffe0ff */
[----:B------:R-:W-:Y:S01]  /*51f0*/  VOTEU.ALL UP0, P1 ;  /* 0x0000000000ff7886 */ /* 0x000fe20000800000 */
[----:B------:R-:W-:Y:S10]  /*5200*/  UPRMT UR4, UR54, 0x654, UR9 ;  /* 0x0000065436047896 */ /* 0x000ff40008000009 */
[----:B------:R1:W-:Y:S01]  /*5210*/  @!UP0 UTMALDG.3D [UR8], [UR18], desc[UR20] ;  /* 0x00001408120085b4 */ /* 0x0003e20008011000 */
[----:B------:R3:W-:Y:S01]  /*5220*/  @!P1 SYNCS.ARRIVE.TRANS64.RED.A0TR RZ, [UR5+0xd0], R7 ;  /* 0x0000d007ffff99a7 */ /* 0x0007e20008300405 */
[----:B------:R-:W-:Y:S01]  /*5230*/  SYNCS.ARRIVE.TRANS64.RED.A1T0 RZ, [UR4], RZ ;  /* 0x000000ffffff79a7 */ /* 0x000fe20008100404 */
[----:B------:R-:W-:Y:S04]  /*5240*/  UIADD3 UR4, UPT, UPT, UR6, 0x1, URZ ;  /* 0x0000000106047890 */ /* 0x000fe8000fffe0ff */
[----:B------:R-:W-:Y:S04]  /*5250*/  UISETP.NE.AND UP0, UPT, UR4, 0x3, UPT ;  /* 0x000000030400788c */ /* 0x000fe8000bf05270 */
[----:B------:R-:W-:Y:S06]  /*5260*/  USEL UR5, URZ, 0x1, UP0 ;  /* 0x00000001ff057887 */ /* 0x000fec0008000000 */
[----:B------:R-:W-:Y:S01]  /*5270*/  LOP3.LUT R15, R15, UR5, RZ, 0x3c, !PT ;  /* 0x000000050f0f7c12 */ /* 0x000fe2000f8e3cff */
[----:B-1----:R-:W-:Y:S01]  /*5280*/  USEL UR12, UR4, URZ, UP0 ;  /* 0x000000ff040c7287 */ /* 0x002fe20008000000 */
[----:B------:R-:W-:Y:S11]  /*5290*/  BRA.U UP1, `(.L_x_93) ;  /* 0xfffffff101f07547 */ /* 0x000ff6000b83ffff */
[----:B------:R-:W-:Y:S01]  /*52a0*/  UIADD3 UR24, UPT, UPT, UR24, 0xe8, URZ ;  /* 0x000000e818187890 */ /* 0x000fe2000fffe0ff */
[----:B----4-:R-:W-:-:S03]  /*52b0*/  SHF.L.U32 R2, R15, 0x1f, RZ ;  /* 0x0000001f0f027819 */ /* 0x010fc600000006ff */
[----:B------:R-:W-:-:S09]  /*52c0*/  ULEA UR4, UR12, UR24, 0x3 ;  /* 0x000000180c047291 */ /* 0x000fd2000f8e18ff */
[----:B------:R-:W1:Y:S02]  /*52d0*/  SYNCS.PHASECHK.TRANS64.TRYWAIT P0, [UR4], R2 ;  /* 0x00000002ff0075a7 */ /* 0x000e640008001104 */
[----:B-1----:R-:W-:Y:S05]  /*52e0*/  @!P0 BRA `(.L_x_94) ;  /* 0x0000003000f08947 */ /* 0x002fea0003800000 */
.L_x_184:
        /* <DEDUP_REMOVED lines=9> */
.L_x_186:
[----:B------:R-:W-:-:S04]  /*5380*/  UIADD3 UR4, UPT, UPT, UR4, 0x1, URZ ;  /* 0x0000000104047890 */ /* 0x000fc8000fffe0ff */
[----:B------:R-:W-:-:S04]  /*5390*/  UISETP.NE.AND UP0, UPT, UR4, 0x3, UPT ;  /* 0x000000030400788c */ /* 0x000fc8000bf05270 */
[----:B------:R-:W-:Y:S02]  /*53a0*/  USEL UR5, URZ, 0x1, UP0 ;  /* 0x00000001ff057887 */ /* 0x000fe40008000000 */
[----:B------:R-:W-:-:S04]  /*53b0*/  USEL UR4, UR4, URZ, UP0 ;  /* 0x000000ff04047287 */ /* 0x000fc80008000000 */
[----:B------:R-:W-:Y:S01]  /*53c0*/  ULEA UR4, UR4, UR24, 0x3 ;  /* 0x0000001804047291 */ /* 0x000fe2000f8e18ff */
[----:B-1----:R-:W-:-:S04]  /*53d0*/  LOP3.LUT R2, R15, UR5, RZ, 0x3c, !PT ;  /* 0x000000050f027c12 */ /* 0x002fc8000f8e3cff */
[----:B------:R-:W-:Y:S01]  /*53e0*/  SHF.L.U32 R2, R2, 0x1f, RZ ;  /* 0x0000001f02027819 */ /* 0x000fe200000006ff */
[----:B------:R-:W-:-:S07]  /*53f0*/  IMAD.U32 R0, RZ, RZ, UR4 ;  /* 0x00000004ff007e24 */ /* 0x000fce000f8e00ff */
.L_x_96:
[----:B-1----:R1:W2:Y:S02]  /*5400*/  SYNCS.PHASECHK.TRANS64.TRYWAIT P0, [R0+URZ], R2 ;  /* 0x00000002000075a7 */ /* 0x0022a400080011ff */
[----:B--2---:R-:W-:Y:S05]  /*5410*/  @!P0 NANOSLEEP.SYNCS 0x989680 ;  /* 0x009896800000895d */ /* 0x004fea0003900000 */
[----:B------:R-:W2:Y:S02]  /*5420*/  @!P0 SYNCS.PHASECHK.TRANS64 P0, [R0+URZ], R2 ;  /* 0x00000002000085a7 */ /* 0x000ea400080010ff */
[----:B--2---:R-:W-:Y:S05]  /*5430*/  @P0 EXIT ;  /* 0x000000000000094d */ /* 0x004fea0003800000 */
[----:B------:R-:W-:Y:S05]  /*5440*/  BRA `(.L_x_96) ;  /* 0xfffffffc00ec7947 */ /* 0x000fea000383ffff */
.L_x_84:
[----:B------:R-:W-:-:S06]  /*5450*/  UISETP.GE.AND UP0, UPT, UR22, 0x4, UPT ;  /* 0x000000041600788c */ /* 0x000fcc000bf06270 */
[----:B------:R-:W-:-:S13]  /*5460*/  PLOP3.LUT P0, PT, PT, PT, UP0, 0x80, 0x8 ;  /* 0x000000000008781c */ /* 0x000fda0003f0f008 */
[----:B------:R-:W-:Y:S05]  /*5470*/  @!P0 EXIT ;  /* 0x000000000000894d */ /* 0x000fea0003800000 */
[----:B------:R-:W-:Y:S01]  /*5480*/  BAR.SYNC.DEFER_BLOCKING 0x6, 0xa0 ;  /* 0x0182800000007b1d */ /* 0x000fe20000010000 */
[C---:B------:R-:W-:Y:S01]  /*5490*/  IMAD.SHL.U32 R3, R55.reuse, 0x20, RZ ;  /* 0x0000002037037824 */ /* 0x040fe200078e00ff */
[----:B------:R-:W-:Y:S01]  /*54a0*/  SHF.R.U32.HI R4, RZ, 0x1, R55 ;  /* 0x00000001ff047819 */ /* 0x000fe20000011637 */
[C---:B------:R-:W-:Y:S01]  /*54b0*/  IMAD.SHL.U32 R2, R55.reuse, 0x10, RZ ;  /* 0x0000001037027824 */ /* 0x040fe200078e00ff */
[C---:B------:R-:W-:Y:S01]  /*54c0*/  LOP3.LUT P0, RZ, R55.reuse, 0x4, RZ, 0xc0, !PT ;  /* 0x0000000437ff7812 */ /* 0x040fe2000780c0ff */
[----:B------:R-:W-:Y:S01]  /*54d0*/  IMAD.U32 R23, R55, 0x10000, RZ ;  /* 0x0001000037177824 */ /* 0x000fe200078e00ff */
[----:B------:R-:W-:Y:S01]  /*54e0*/  UMOV UR44, 0x400 ;  /* 0x00000400002c7882 */ /* 0x000fe20000000000 */
[----:B------:R-:W1:Y:S01]  /*54f0*/  LDCU.64 UR4, c[0x0][0x890] ;  /* 0x00011200ff0477ac */ /* 0x000e620008000a00 */
[----:B------:R-:W2:Y:S01]  /*5500*/  LDC.64 R42, c[0x0][0x8b0] ;  /* 0x00022c00ff2a7b82 */ /* 0x000ea20000000a00 */
[----:B------:R-:W-:Y:S01]  /*5510*/  LOP3.LUT R5, R3, 0xc0, RZ, 0xc0, !PT ;  /* 0x000000c003057812 */ /* 0x000fe200078ec0ff */
[----:B------:R-:W-:Y:S01]  /*5520*/  IMAD.SHL.U32 R44, R55, 0x4, RZ ;  /* 0x00000004372c7824 */ /* 0x000fe200078e00ff */
[----:B------:R-:W-:Y:S01]  /*5530*/  ULEA UR44, UR54, UR44, 0x18 ;  /* 0x0000002c362c7291 */ /* 0x000fe2000f8ec0ff */
[----:B------:R-:W-:Y:S01]  /*5540*/  LOP3.LUT R2, R2, 0x600, RZ, 0xc0, !PT ;  /* 0x0000060002027812 */ /* 0x000fe200078ec0ff */
[----:B------:R-:W-:Y:S01]  /*5550*/  IMAD.MOV.U32 R54, RZ, RZ, 0x10 ;  /* 0x00000010ff367424 */ /* 0x000fe200078e00ff */
[----:B------:R-:W-:Y:S01]  /*5560*/  LOP3.LUT R4, R5, 0x8, R4, 0xf8, !PT ;  /* 0x0000000805047812 */ /* 0x000fe200078ef804 */
[----:B------:R-:W-:Y:S01]  /*5570*/  IMAD.MOV.U32 R22, RZ, RZ, RZ ;  /* 0x000000ffff167224 */ /* 0x000fe200078e00ff */
[----:B------:R-:W3:Y:S01]  /*5580*/  LDC.64 R40, c[0x0][0x8a8] ;  /* 0x00022a00ff287b82 */ /* 0x000ee20000000a00 */
[----:B------:R-:W-:-:S02]  /*5590*/  LOP3.LUT R2, R2, 0x20, R3, 0xf8, !PT ;  /* 0x0000002002027812 */ /* 0x000fc400078ef803 */
[----:B------:R-:W-:Y:S02]  /*55a0*/  CS2R R52, SRZ ;  /* 0x0000000000347805 */ /* 0x000fe4000001ff00 */
[----:B------:R-:W-:Y:S01]  /*55b0*/  LOP3.LUT R23, R23, 0x600000, RZ, 0xc0, !PT ;  /* 0x0060000017177812 */ /* 0x000fe200078ec0ff */
[----:B------:R-:W-:Y:S01]  /*55c0*/  IMAD.MOV.U32 R51, RZ, RZ, RZ ;  /* 0x000000ffff337224 */ /* 0x000fe200078e00ff */
[----:B------:R-:W-:Y:S01]  /*55d0*/  LOP3.LUT R44, R4, 0x18, R44, 0x78, !PT ;  /* 0x00000018042c7812 */ /* 0x000fe200078e782c */
[----:B------:R-:W4:Y:S01]  /*55e0*/  LDCU UR63, c[0x0][0x370] ;  /* 0x00006e00ff3f77ac */ /* 0x000f220008000800 */
[----:B------:R-:W-:Y:S01]  /*55f0*/  LOP3.LUT R2, R2, 0x100, R3, 0xf8, !PT ;  /* 0x0000010002027812 */ /* 0x000fe200078ef803 */
[----:B------:R-:W4:Y:S01]  /*5600*/  LDS R0, [UR44+0x1c0] ;  /* 0x0001c02cff007984 */ /* 0x000f220008000800 */
[----:B-1----:R-:W-:Y:S01]  /*5610*/  IMAD.U32 R57, RZ, RZ, UR4 ;  /* 0x00000004ff397e24 */ /* 0x002fe2000f8e00ff */
[----:B------:R-:W-:Y:S01]  /*5620*/  UIADD3 UR4, UPT, UPT, UR44, 0x200, URZ ;  /* 0x000002002c047890 */ /* 0x000fe2000fffe0ff */
[----:B------:R-:W-:Y:S01]  /*5630*/  LOP3.LUT R44, R2, R44, RZ, 0xfc, !PT ;  /* 0x0000002c022c7212 */ /* 0x000fe200078efcff */
[----:B------:R-:W-:Y:S01]  /*5640*/  IMAD.U32 R56, RZ, RZ, UR5 ;  /* 0x00000005ff387e24 */ /* 0x000fe2000f8e00ff */
[----:B------:R-:W-:Y:S01]  /*5650*/  LOP3.LUT R55, R55, 0x60, RZ, 0xc0, !PT ;  /* 0x0000006037377812 */ /* 0x000fe200078ec0ff */
[----:B------:R-:W1:Y:S01]  /*5660*/  LDCU UR41, c[0x0][0xb0c] ;  /* 0x00016180ff2977ac */ /* 0x000e620008000800 */
[----:B------:R-:W-:Y:S01]  /*5670*/  SEL R54, R54, 0xfffffff0, !P0 ;  /* 0xfffffff036367807 */ /* 0x000fe20004000000 */
[----:B------:R-:W-:Y:S01]  /*5680*/  IMAD.U32 R59, RZ, RZ, UR4 ;  /* 0x00000004ff3b7e24 */ /* 0x000fe2000f8e00ff */
[----:B------:R-:W1:Y:S01]  /*5690*/  LDCU UR39, c[0x0][0xb30] ;  /* 0x00016600ff2777ac */ /* 0x000e620008000800 */
[----:B------:R-:W1:Y:S01]  /*56a0*/  LDCU.64 UR60, c[0x0][0x888] ;  /* 0x00011100ff3c77ac */ /* 0x000e620008000a00 */
[----:B------:R-:W1:Y:S01]  /*56b0*/  LDCU.64 UR42, c[0x0][0xb28] ;  /* 0x00016500ff2a77ac */ /* 0x000e620008000a00 */
[----:B------:R-:W1:Y:S01]  /*56c0*/  LDCU.128 UR56, c[0x0][0xb10] ;  /* 0x00016200ff3877ac */ /* 0x000e620008000c00 */
[----:B------:R-:W1:Y:S01]  /*56d0*/  LDCU UR62, c[0x0][0x374] ;  /* 0x00006e80ff3e77ac */ /* 0x000e620008000800 */
[----:B------:R-:W-:Y:S01]  /*56e0*/  UMOV UR55, 0x1 ;  /* 0x0000000100377882 */ /* 0x000fe20000000000 */
[----:B------:R-:W-:Y:S01]  /*56f0*/  UMOV UR46, URZ ;  /* 0x000000ff002e7c82 */ /* 0x000fe20008000000 */
[----:B------:R-:W-:Y:S01]  /*5700*/  UMOV UR53, URZ ;  /* 0x000000ff00357c82 */ /* 0x000fe20008000000 */
[----:B------:R-:W-:Y:S01]  /*5710*/  UMOV UR52, URZ ;  /* 0x000000ff00347c82 */ /* 0x000fe20008000000 */
[----:B-1234-:R-:W-:-:S07]  /*5720*/  IMAD.IADD R23, R0, 0x1, R23 ;  /* 0x0000000100177824 */ /* 0x01efce00078e0217 */
.L_x_127:
[C---:B------:R-:W-:Y:S02]  /*5730*/  LEA R0, R51.reuse, UR44, 0x3 ;  /* 0x0000002c33007c11 */ /* 0x040fe4000f8e18ff */
[----:B------:R-:W-:Y:S02]  /*5740*/  SHF.L.U32 R2, R52, 0x1f, RZ ;  /* 0x0000001f34027819 */ /* 0x000fe400000006ff */
[----:B-1----:R-:W-:Y:S02]  /*5750*/  LEA R4, R51, UR44, 0x4 ;  /* 0x0000002c33047c11 */ /* 0x002fe4000f8e20ff */
[----:B------:R-:W1:Y:S02]  /*5760*/  SYNCS.PHASECHK.TRANS64.TRYWAIT P0, [R0+URZ+0x110], R2 ;  /* 0x00011002000075a7 */ /* 0x000e6400080011ff */
[----:B-1----:R-:W-:Y:S05]  /*5770*/  @!P0 BRA `(.L_x_97) ;  /* 0x0000002c00fc8947 */ /* 0x002fea0003800000 */
.L_x_187:
[----:B------:R-:W-:Y:S01]  /*5780*/  R2UR UR7, R58 ;  /* 0x000000003a0772ca */ /* 0x000fe200000e0000 */
[----:B------:R-:W2:Y:S01]  /*5790*/  LDS.128 R4, [R4+0x1a0] ;  /* 0x0001a00004047984 */ /* 0x000ea20000000c00 */
[----:B-1----:R-:W-:Y:S01]  /*57a0*/  VIADD R0, R0, 0x120 ;  /* 0x0000012000007836 */ /* 0x002fe20000000000 */
[----:B------:R-:W-:Y:S04]  /*57b0*/  UISETP.GE.AND UP0, UPT, UR40, 0x1, UPT ;  /* 0x000000012800788c */ /* 0x000fe8000bf06270 */
[----:B------:R-:W-:Y:S01]  /*57c0*/  PRMT R0, RZ, 0x654, R0 ;  /* 0x00000654ff007816 */ /* 0x000fe20000000000 */
[----:B------:R-:W-:Y:S01]  /*57d0*/  @!PT LDS RZ, [RZ] ;  /* 0x00000000fffff984 */ /* 0x000fe20000000800 */
[----:B------:R-:W-:Y:S01]  /*57e0*/  @!PT LDS RZ, [RZ] ;  /* 0x00000000fffff984 */ /* 0x000fe20000000800 */
[----:B------:R-:W-:Y:S01]  /*57f0*/  @!PT LDS RZ, [RZ] ;  /* 0x00000000fffff984 */ /* 0x000fe20000000800 */
[----:B------:R-:W-:Y:S01]  /*5800*/  @!PT LDS RZ, [RZ] ;  /* 0x00000000fffff984 */ /* 0x000fe20000000800 */
[----:B------:R1:W-:Y:S06]  /*5810*/  MEMBAR.ALL.CTA ;  /* 0x0000000000007992 */ /* 0x0003ec0000008000 */
[----:B-1----:R-:W1:Y:S02]  /*5820*/  FENCE.VIEW.ASYNC.S ;  /* 0x00000000000073c6 */ /* 0x002e640000000000 */
[----:B-1----:R1:W-:Y:S01]  /*5830*/  SYNCS.ARRIVE.TRANS64.RED.A1T0 RZ, [R0+URZ], RZ ;  /* 0x000000ff00ff79a7 */ /* 0x0023e200081004ff */
[----:B--2---:R-:W-:Y:S11]  /*5840*/  LOP3.LUT P0, RZ, R6, 0x1, RZ, 0xc0, !PT ;  /* 0x0000000106ff7812 */ /* 0x004ff6000780c0ff */
[----:B------:R-:W-:Y:S02]  /*5850*/  @!UPT UIADD3 URZ, UPT, UPT, URZ, URZ, URZ ;  /* 0x000000fffffff290 */ /* 0x000fe4000fffe0ff */
[----:B------:R-:W-:Y:S01]  /*5860*/  VOTEU.ANY UP1, P0 ;  /* 0x0000000000ff7886 */ /* 0x000fe20000020100 */
[----:B------:R-:W-:Y:S01]  /*5870*/  PLOP3.LUT P0, PT, PT, PT, UP1, 0x80, 0x8 ;  /* 0x000000000008781c */ /* 0x000fe20003f0f018 */
[----:B------:R-:W-:Y:S06]  /*5880*/  UP2UR UR4, UPR, URZ, 0x2 ;  /* 0x00000002ff047883 */ /* 0x000fec0008000000 */
[----:B------:R-:W-:Y:S06]  /*5890*/  IMAD.U32 R60, RZ, RZ, UR4 ;  /* 0x00000004ff3c7e24 */ /* 0x000fec000f8e00ff */
[----:B------:R-:W-:Y:S02]  /*58a0*/  @P0 SHF.R.U32.HI R2, RZ, 0x10, R5 ;  /* 0x00000010ff020819 */ /* 0x000fe40000011605 */
[----:B------:R-:W-:Y:S02]  /*58b0*/  @P0 MOV R3, R4 ;  /* 0x0000000400030202 */ /* 0x000fe40000000f00 */
[----:B------:R-:W-:Y:S02]  /*58c0*/  @P0 R2UR UR4, R2 ;  /* 0x00000000020402ca */ /* 0x000fe400000e0000 */
[----:B------:R-:W-:Y:S02]  /*58d0*/  @P0 LOP3.LUT R4, R5, 0xffff, RZ, 0xc0, !PT ;  /* 0x0000ffff05040812 */ /* 0x000fe400078ec0ff */
[----:B------:R-:W-:Y:S02]  /*58e0*/  @P0 R2UR UR6, R3 ;  /* 0x00000000030602ca */ /* 0x000fe400000e0000 */
[----:B------:R-:W-:Y:S07]  /*58f0*/  @P0 R2UR UR5, R4 ;  /* 0x00000000040502ca */ /* 0x000fee00000e0000 */
[----:B------:R-:W-:Y:S02]  /*5900*/  @UP1 UMOV UR7, UR4 ;  /* 0x0000000400071c82 */ /* 0x000fe40008000000 */
[----:B------:R-:W-:Y:S02]  /*5910*/  IMAD.U32 R58, RZ, RZ, UR7 ;  /* 0x00000007ff3a7e24 */ /* 0x000fe4000f8e00ff */
[----:B------:R-:W-:Y:S02]  /*5920*/  @UP1 UMOV UR38, UR6 ;  /* 0x0000000600261c82 */ /* 0x000fe40008000000 */
[----:B------:R-:W-:Y:S01]  /*5930*/  @UP1 UMOV UR37, UR5 ;  /* 0x0000000500251c82 */ /* 0x000fe20008000000 */
[----:B-1----:R-:W-:Y:S05]  /*5940*/  BRA.U !UP0, `(.L_x_98) ;  /* 0x0000000108cc7547 */ /* 0x002fea000b800000 */
[----:B------:R-:W1:Y:S01]  /*5950*/  LDCU UR12, c[0x0][0xb20] ;  /* 0x00016400ff0c77ac */ /* 0x000e620008000800 */
[----:B------:R-:W-:Y:S02]  /*5960*/  UIMAD.WIDE.U32 UR4, UR62, UR59, URZ ;  /* 0x0000003b3e0472a5 */ /* 0x000fe4000f8e00ff */
[----:B------:R-:W-:Y:S02]  /*5970*/  UIMAD.WIDE.U32 UR6, UR63, UR56, URZ ;  /* 0x000000383f0672a5 */ /* 0x000fe4000f8e00ff */
[----:B------:R-:W-:Y:S02]  /*5980*/  UISETP.NE.AND UP0, UPT, UR58, 0x1, UPT ;  /* 0x000000013a00788c */ /* 0x000fe4000bf05270 */
[----:B------:R-:W-:Y:S02]  /*5990*/  UIMAD.WIDE.U32 UR8, UR37, UR59, URZ ;  /* 0x0000003b250872a5 */ /* 0x000fe4000f8e00ff */
[----:B------:R-:W-:Y:S02]  /*59a0*/  UIMAD.WIDE.U32 UR10, UR38, UR56, URZ ;  /* 0x00000038260a72a5 */ /* 0x000fe4000f8e00ff */
[----:B------:R-:W-:Y:S02]  /*59b0*/  UISETP.NE.AND UP1, UPT, UR41, 0x1, UPT ;  /* 0x000000012900788c */ /* 0x000fe4000bf25270 */
[----:B------:R-:W-:Y:S01]  /*59c0*/  UISETP.NE.AND UP2, UPT, UR40, 0x1, UPT ;  /* 0x000000012800788c */ /* 0x000fe2000bf45270 */
[----:B------:R-:W-:Y:S02]  /*59d0*/  UMOV UR4, UR5 ;  /* 0x0000000500047c82 */ /* 0x000fe40008000000 */
[----:B-1----:R-:W-:Y:S03]  /*59e0*/  USHF.R.U32.HI UR5, URZ, UR12, UR4 ;  /* 0x0000000cff057299 */ /* 0x002fe60008011604 */
[----:B------:R-:W-:Y:S02]  /*59f0*/  UMOV UR4, UR7 ;  /* 0x0000000700047c82 */ /* 0x000fe40008000000 */
[----:B------:R-:W-:Y:S02]  /*5a00*/  USHF.R.U32.HI UR7, URZ, UR57, UR4 ;  /* 0x00000039ff077299 */ /* 0x000fe40008011604 */
[----:B------:R-:W-:Y:S02]  /*5a10*/  USEL UR4, UR62, UR5, !UP0 ;  /* 0x000000053e047287 */ /* 0x000fe4000c000000 */
[----:B------:R-:W-:Y:S01]  /*5a20*/  USEL UR7, UR63, UR7, !UP1 ;  /* 0x000000073f077287 */ /* 0x000fe2000c800000 */
[----:B------:R-:W-:Y:S01]  /*5a30*/  UMOV UR5, UR9 ;  /* 0x0000000900057c82 */ /* 0x000fe20008000000 */
[----:B------:R-:W-:Y:S02]  /*5a40*/  UIMAD.WIDE.U32 UR8, UR4, UR42, URZ ;  /* 0x0000002a040872a5 */ /* 0x000fe4000f8e00ff */
[----:B------:R-:W-:Y:S03]  /*5a50*/  USHF.R.U32.HI UR6, URZ, UR12, UR5 ;  /* 0x0000000cff067299 */ /* 0x000fe60008011605 */
[----:B------:R-:W-:Y:S01]  /*5a60*/  UMOV UR5, UR11 ;  /* 0x0000000b00057c82 */ /* 0x000fe20008000000 */
[----:B------:R-:W-:Y:S02]  /*5a70*/  UIMAD.WIDE.U32 UR10, UR7, UR42, URZ ;  /* 0x0000002a070a72a5 */ /* 0x000fe4000f8e00ff */
[----:B------:R-:W-:Y:S02]  /*5a80*/  USHF.R.U32.HI UR12, URZ, UR57, UR5 ;  /* 0x00000039ff0c7299 */ /* 0x000fe40008011605 */
[----:B------:R-:W-:Y:S01]  /*5a90*/  USEL UR6, UR37, UR6, !UP0 ;  /* 0x0000000625067287 */ /* 0x000fe2000c000000 */
[----:B------:R-:W-:Y:S02]  /*5aa0*/  UMOV UR5, UR9 ;  /* 0x0000000900057c82 */ /* 0x000fe40008000000 */
[----:B------:R-:W-:Y:S01]  /*5ab0*/  UMOV UR10, UR11 ;  /* 0x0000000b000a7c82 */ /* 0x000fe20008000000 */
[----:B------:R-:W-:Y:S02]  /*5ac0*/  @UP2 USHF.R.U32.HI UR4, URZ, UR43, UR5 ;  /* 0x0000002bff042299 */ /* 0x000fe40008011605 */
[----:B------:R-:W-:Y:S02]  /*5ad0*/  @UP2 USHF.R.U32.HI UR7, URZ, UR43, UR10 ;  /* 0x0000002bff072299 */ /* 0x000fe4000801160a */
[----:B------:R-:W-:Y:S02]  /*5ae0*/  UIMAD UR4, UR40, UR4, URZ ;  /* 0x00000004280472a4 */ /* 0x000fe4000f8e02ff */
[----:B------:R-:W-:Y:S02]  /*5af0*/  UIMAD.WIDE.U32 UR10, UR6, UR42, URZ ;  /* 0x0000002a060a72a5 */ /* 0x000fe4000f8e00ff */
[----:B------:R-:W-:Y:S02]  /*5b00*/  USEL UR5, UR38, UR12, !UP1 ;  /* 0x0000000c26057287 */ /* 0x000fe4000c800000 */
[----:B------:R-:W-:Y:S02]  /*5b10*/  UIMAD UR8, UR40, UR7, URZ ;  /* 0x00000007280872a4 */ /* 0x000fe4000f8e02ff */
[----:B------:R-:W-:Y:S03]  /*5b20*/  UISETP.GE.AND UP0, UPT, UR6, UR4, UPT ;  /* 0x000000040600728c */ /* 0x000fe6000bf06270 */
[----:B------:R-:W-:Y:S01]  /*5b30*/  UMOV UR4, UR11 ;  /* 0x0000000b00047c82 */ /* 0x000fe20008000000 */
[----:B------:R-:W-:Y:S02]  /*5b40*/  UISETP.GE.OR UP0, UPT, UR5, UR8, UP0 ;  /* 0x000000080500728c */ /* 0x000fe40008706670 */
[----:B------:R-:W-:Y:S02]  /*5b50*/  USHF.R.U32.HI UR4, URZ, UR43, UR4 ;  /* 0x0000002bff047299 */ /* 0x000fe40008011604 */
[----:B------:R-:W-:Y:S02]  /*5b60*/  UIMAD.WIDE.U32 UR8, UR5, UR42, URZ ;  /* 0x0000002a050872a5 */ /* 0x000fe4000f8e00ff */
[----:B------:R-:W-:Y:S02]  /*5b70*/  USEL UR11, UR6, UR4, !UP2 ;  /* 0x00000004060b7287 */ /* 0x000fe4000d000000 */
[----:B------:R-:W-:Y:S02]  /*5b80*/  UIADD3 UR8, UPT, UPT, -UR5, URZ, URZ ;  /* 0x000000ff05087290 */ /* 0x000fe4000fffe1ff */
[----:B------:R-:W-:Y:S01]  /*5b90*/  UIADD3 UR10, UPT, UPT, -UR11, URZ, URZ ;  /* 0x000000ff0b0a7290 */ /* 0x000fe2000fffe1ff */
[----:B------:R-:W-:Y:S01]  /*5ba0*/  @!UP0 UMOV UR4, UR9 ;  /* 0x0000000900048c82 */ /* 0x000fe20008000000 */
[----:B------:R-:W-:Y:S02]  /*5bb0*/  UIADD3 UR9, UPT, UPT, -UR6, URZ, URZ ;  /* 0x000000ff06097290 */ /* 0x000fe4000fffe1ff */
[----:B------:R-:W-:Y:S02]  /*5bc0*/  @!UP0 USHF.R.U32.HI UR4, URZ, UR43, UR4 ;  /* 0x0000002bff048299 */ /* 0x000fe40008011604 */
[----:B------:R-:W-:Y:S02]  /*5bd0*/  UIMAD UR10, UR40, UR10, UR6 ;  /* 0x0000000a280a72a4 */ /* 0x000fe4000f8e0206 */
[----:B------:R-:W-:Y:S04]  /*5be0*/  @!UP0 USEL UR4, UR5, UR4, !UP2 ;  /* 0x0000000405048287 */ /* 0x000fe8000d000000 */
[----:B------:R-:W-:Y:S02]  /*5bf0*/  @!UP0 UIMAD UR10, UR7, UR10, UR4 ;  /* 0x0000000a070a82a4 */ /* 0x000fe4000f8e0204 */
[----:B------:R-:W-:Y:S02]  /*5c00*/  @!UP0 UIADD3 UR11, UPT, UPT, UR11, -UR4, URZ ;  /* 0x800000040b0b8290 */ /* 0x000fe4000fffe0ff */
[----:B------:R-:W-:Y:S02]  /*5c10*/  UIMAD UR7, UR41, UR8, UR38 ;  /* 0x00000008290772a4 */ /* 0x000fe4000f8e0226 */
[----:B------:R-:W-:Y:S02]  /*5c20*/  @!UP0 UIMAD UR6, UR11, UR40, UR5 ;  /* 0x000000280b0682a4 */ /* 0x000fe4000f8e0205 */
[----:B------:R-:W-:Y:S01]  /*5c30*/  UIMAD UR4, UR58, UR9, UR37 ;  /* 0x000000093a0472a4 */ /* 0x000fe2000f8e0225 */
[----:B------:R-:W-:Y:S02]  /*5c40*/  @!UP0 UMOV UR5, UR10 ;  /* 0x0000000a00058c82 */ /* 0x000fe40008000000 */
[----:B------:R-:W-:Y:S02]  /*5c50*/  UIMAD UR38, UR5, UR41, UR7 ;  /* 0x00000029052672a4 */ /* 0x000fe4000f8e0207 */
[----:B------:R-:W-:Y:S11]  /*5c60*/  UIMAD UR37, UR6, UR58, UR4 ;  /* 0x0000003a062572a4 */ /* 0x000ff6000f8e0204 */
[----:B------:R-:W-:Y:S01]  /*5c70*/  @!UPT UIADD3 URZ, UPT, UPT, URZ, URZ, URZ ;  /* 0x000000fffffff290 */ /* 0x000fe2000fffe0ff */
.L_x_98:
[----:B------:R-:W-:Y:S01]  /*5c80*/  UISETP.NE.AND UP0, UPT, UR39, 0x1, UPT ;  /* 0x000000012700788c */ /* 0x000fe2000bf05270 */
[----:B------:R-:W-:Y:S01]  /*5c90*/  R2UR UR11, R59 ;  /* 0x000000003b0b72ca */ /* 0x000fe200000e0000 */
[----:B------:R-:W-:Y:S01]  /*5ca0*/  USHF.L.U32 UR50, UR26, 0x6, URZ ;  /* 0x000000061a327899 */ /* 0x000fe200080006ff */
[----:B------:R-:W-:Y:S01]  /*5cb0*/  IADD3 R51, PT, PT, R51, 0x1, RZ ;  /* 0x0000000133337810 */ /* 0x000fe20007ffe0ff */
[----:B------:R-:W-:Y:S07]  /*5cc0*/  USHF.L.U32 UR49, UR30, 0x6, URZ ;  /* 0x000000061e317899 */ /* 0x000fee00080006ff */
[----:B------:R-:W1:Y:S01]  /*5cd0*/  @!UP0 LDCU.128 UR12, c[0x0][0xb10] ;  /* 0x00016200ff0c87ac */ /* 0x000e620008000c00 */
[----:B------:R-:W2:Y:S01]  /*5ce0*/  @!UP0 LDCU UR5, c[0x0][0xb0c] ;  /* 0x00016180ff0587ac */ /* 0x000ea20008000800 */
[----:B------:R-:W3:Y:S01]  /*5cf0*/  @!UP0 LDCU UR10, c[0x0][0xb20] ;  /* 0x00016400ff0a87ac */ /* 0x000ee20008000800 */
[----:B-1----:R-:W-:Y:S02]  /*5d00*/  UIMAD.WIDE.U32 UR8, UR38, UR12, URZ ;  /* 0x0000000c260872a5 */ /* 0x002fe4000f8e00ff */
[----:B------:R-:W-:Y:S02]  /*5d10*/  UIMAD.WIDE.U32 UR6, UR37, UR15, URZ ;  /* 0x0000000f250672a5 */ /* 0x000fe4000f8e00ff */
[----:B------:R-:W-:Y:S03]  /*5d20*/  @!UP0 UISETP.NE.AND UP1, UPT, UR14, 0x1, UPT ;  /* 0x000000010e00888c */ /* 0x000fe6000bf25270 */
[----:B------:R-:W-:Y:S01]  /*5d30*/  @!UP0 UMOV UR4, UR9 ;  /* 0x0000000900048c82 */ /* 0x000fe20008000000 */
[----:B--2---:R-:W-:Y:S02]  /*5d40*/  @!UP0 UISETP.NE.AND UP2, UPT, UR5, 0x1, UPT ;  /* 0x000000010500888c */ /* 0x004fe4000bf45270 */
[----:B------:R-:W-:Y:S01]  /*5d50*/  @!UP0 USHF.R.U32.HI UR4, URZ, UR13, UR4 ;  /* 0x0000000dff048299 */ /* 0x000fe20008011604 */
[----:B------:R-:W-:Y:S02]  /*5d60*/  @!UP0 UMOV UR6, UR7 ;  /* 0x0000000700068c82 */ /* 0x000fe40008000000 */
[----:B---3--:R-:W-:Y:S02]  /*5d70*/  @!UP0 USHF.R.U32.HI UR6, URZ, UR10, UR6 ;  /* 0x0000000aff068299 */ /* 0x008fe40008011606 */
[----:B------:R-:W-:Y:S02]  /*5d80*/  @!UP0 USEL UR7, UR38, UR4, !UP2 ;  /* 0x0000000426078287 */ /* 0x000fe4000d000000 */
[----:B------:R-:W-:Y:S04]  /*5d90*/  @!UP0 USEL UR6, UR37, UR6, !UP1 ;  /* 0x0000000625068287 */ /* 0x000fe8000c800000 */
[----:B------:R-:W-:Y:S02]  /*5da0*/  @!UP0 UIADD3 UR4, UPT, UPT, -UR7, UR6, URZ ;  /* 0x0000000607048290 */ /* 0x000fe4000fffe1ff */
[----:B------:R-:W-:Y:S02]  /*5db0*/  @!UP0 UIADD3 UR6, UPT, UPT, UR7, -UR6, URZ ;  /* 0x8000000607068290 */ /* 0x000fe4000fffe0ff */
[----:B------:R-:W-:Y:S02]  /*5dc0*/  @!UP0 UIMAD UR38, UR4, UR5, UR38 ;  /* 0x00000005042682a4 */ /* 0x000fe4000f8e0226 */
[----:B------:R-:W-:Y:S02]  /*5dd0*/  @!UP0 UIMAD UR37, UR6, UR14, UR37 ;  /* 0x0000000e062582a4 */ /* 0x000fe4000f8e0225 */
[----:B------:R-:W-:Y:S09]  /*5de0*/  ULOP3.LUT UP0, URZ, UR11, 0x1b0, URZ, 0xc0, !UPT ;  /* 0x000001b00bff7892 */ /* 0x000ff2000f80c0ff */
[----:B------:R-:W-:Y:S05]  /*5df0*/  BRA.U !UP0, `(.L_x_99) ;  /* 0x00000001087c7547 */ /* 0x000fea000b800000 */
[----:B------:R-:W1:Y:S01]  /*5e00*/  LDCU.64 UR8, c[0x4][0x80] ;  /* 0x01001000ff0877ac */ /* 0x000e620008000a00 */
[----:B------:R-:W-:Y:S01]  /*5e10*/  MOV R2, 0x0 ;  /* 0x0000000000027802 */ /* 0x000fe20000000f00 */
[----:B------:R-:W-:Y:S02]  /*5e20*/  HFMA2 R12, -RZ, RZ, 0, 5.9604644775390625e-08 ;  /* 0x00000001ff0c7431 */ /* 0x000fe400000001ff */
[----:B------:R-:W-:Y:S01]  /*5e30*/  IMAD.MOV.U32 R8, RZ, RZ, 0x70 ;  /* 0x00000070ff087424 */ /* 0x000fe200078e00ff */
[----:B------:R2:W3:Y:S01]  /*5e40*/  LDC.64 R14, c[0x4][R2] ;  /* 0x01000000020e7b82 */ /* 0x0004e20000000a00 */
[----:B------:R-:W4:Y:S01]  /*5e50*/  LDCU.64 UR6, c[0x4][0x88] ;  /* 0x01001100ff0677ac */ /* 0x000f220008000a00 */
[----:B------:R-:W-:Y:S01]  /*5e60*/  IMAD.MOV.U32 R13, RZ, RZ, RZ ;  /* 0x000000ffff0d7224 */ /* 0x000fe200078e00ff */
[----:B------:R-:W2:Y:S01]  /*5e70*/  LDCU.64 UR4, c[0x4][0x8] ;  /* 0x01000100ff0477ac */ /* 0x000ea20008000a00 */
[----:B-1----:R-:W-:Y:S01]  /*5e80*/  MOV R5, UR9 ;  /* 0x0000000900057c02 */ /* 0x002fe20008000f00 */
[----:B------:R-:W-:Y:S01]  /*5e90*/  IMAD.U32 R4, RZ, RZ, UR8 ;  /* 0x00000008ff047e24 */ /* 0x000fe2000f8e00ff */
[----:B----4-:R-:W-:Y:S01]  /*5ea0*/  MOV R7, UR7 ;  /* 0x0000000700077c02 */ /* 0x010fe20008000f00 */
[----:B------:R-:W-:Y:S01]  /*5eb0*/  IMAD.U32 R6, RZ, RZ, UR6 ;  /* 0x00000006ff067e24 */ /* 0x000fe2000f8e00ff */
[----:B--2---:R-:W-:Y:S01]  /*5ec0*/  MOV R11, UR5 ;  /* 0x00000005000b7c02 */ /* 0x004fe20008000f00 */
[----:B------:R-:W-:Y:S02]  /*5ed0*/  IMAD.U32 R10, RZ, RZ, UR4 ;  /* 0x00000004ff0a7e24 */ /* 0x000fe4000f8e00ff */
[----:B------:R-:W-:Y:S07]  /*5ee0*/  LEPC R20, `(.L_x_100) ;  /* 0x000000001014794e */ /* 0x000fee0000000000 */
[----:B---3-5:R-:W-:Y:S05]  /*5ef0*/  CALL.ABS.NOINC R14 ;  /* 0x000000000e007343 */ /* 0x028fea0003c00000 */
.L_x_100:
[----:B------:R-:W1:Y:S01]  /*5f00*/  LDCU.64 UR8, c[0x4][0x80] ;  /* 0x01001000ff0877ac */ /* 0x000e620008000a00 */
[----:B------:R-:W2:Y:S01]  /*5f10*/  LDC.64 R2, c[0x4][R2] ;  /* 0x0100000002027b82 */ /* 0x000ea20000000a00 */
[----:B------:R-:W-:Y:S02]  /*5f20*/  HFMA2 R12, -RZ, RZ, 0, 5.9604644775390625e-08 ;  /* 0x00000001ff0c7431 */ /* 0x000fe400000001ff */
[----:B------:R-:W-:Y:S02]  /*5f30*/  IMAD.MOV.U32 R8, RZ, RZ, 0x70 ;  /* 0x00000070ff087424 */ /* 0x000fe400078e00ff */
[----:B------:R-:W-:Y:S01]  /*5f40*/  IMAD.MOV.U32 R13, RZ, RZ, RZ ;  /* 0x000000ffff0d7224 */ /* 0x000fe200078e00ff */
[----:B------:R-:W3:Y:S01]  /*5f50*/  LDCU.64 UR6, c[0x4][0x88] ;  /* 0x01001100ff0677ac */ /* 0x000ee20008000a00 */
[----:B------:R-:W4:Y:S01]  /*5f60*/  LDCU.64 UR4, c[0x4][0x8] ;  /* 0x01000100ff0477ac */ /* 0x000f220008000a00 */
[----:B-1----:R-:W-:Y:S02]  /*5f70*/  MOV R4, UR8 ;  /* 0x0000000800047c02 */ /* 0x002fe40008000f00 */
[----:B------:R-:W-:Y:S02]  /*5f80*/  MOV R5, UR9 ;  /* 0x0000000900057c02 */ /* 0x000fe40008000f00 */
[----:B---3--:R-:W-:Y:S01]  /*5f90*/  MOV R7, UR7 ;  /* 0x0000000700077c02 */ /* 0x008fe20008000f00 */
[----:B------:R-:W-:Y:S01]  /*5fa0*/  IMAD.U32 R6, RZ, RZ, UR6 ;  /* 0x00000006ff067e24 */ /* 0x000fe2000f8e00ff */
[----:B----4-:R-:W-:Y:S01]  /*5fb0*/  MOV R11, UR5 ;  /* 0x00000005000b7c02 */ /* 0x010fe20008000f00 */
[----:B------:R-:W-:Y:S02]  /*5fc0*/  IMAD.U32 R10, RZ, RZ, UR4 ;  /* 0x00000004ff0a7e24 */ /* 0x000fe4000f8e00ff */
[----:B------:R-:W-:Y:S07]  /*5fd0*/  LEPC R20, `(.L_x_99) ;  /* 0x000000001014794e */ /* 0x000fee0000000000 */
[----:B--2---:R-:W-:Y:S05]  /*5fe0*/  CALL.ABS.NOINC R2 ;  /* 0x0000000002007343 */ /* 0x004fea0003c00000 */
.L_x_99:
[----:B------:R-:W-:Y:S02]  /*5ff0*/  R2UR UR6, R49 ;  /* 0x00000000310672ca */ /* 0x000fe400000e0000 */
[----:B------:R-:W-:Y:S02]  /*6000*/  R2UR UR5, R57 ;  /* 0x00000000390572ca */ /* 0x000fe400000e0000 */
[----:B------:R-:W-:Y:S02]  /*6010*/  R2UR UR4, R56 ;  /* 0x00000000380472ca */ /* 0x000fe400000e0000 */
[----:B------:R-:W-:Y:S02]  /*6020*/  ISETP.NE.U32.AND P4, PT, R42, RZ, PT ;  /* 0x000000ff2a00720c */ /* 0x000fe40003f85070 */
[----:B------:R-:W-:Y:S02]  /*6030*/  ISETP.NE.U32.AND P2, PT, RZ, UR60, PT ;  /* 0x0000003cff007c0c */ /* 0x000fe4000bf45070 */
[----:B------:R-:W-:Y:S02]  /*6040*/  ISETP.NE.AND.EX P4, PT, R43, RZ, PT, P4 ;  /* 0x000000ff2b00720c */ /* 0x000fe40003f85340 */
[----:B------:R-:W-:Y:S01]  /*6050*/  ISETP.NE.AND.EX P2, PT, RZ, UR61, PT, P2 ;  /* 0x0000003dff007c0c */ /* 0x000fe2000bf45320 */
[----:B------:R-:W-:Y:S02]  /*6060*/  UISETP.NE.AND UP2, UPT, UR6, URZ, UPT ;  /* 0x000000ff0600728c */ /* 0x000fe4000bf45270 */
[----:B------:R-:W-:Y:S04]  /*6070*/  UISETP.NE.U32.AND UP0, UPT, UR5, URZ, UPT ;  /* 0x000000ff0500728c */ /* 0x000fe8000bf05070 */
[----:B------:R-:W-:Y:S01]  /*6080*/  UISETP.NE.AND.EX UP1, UPT, UR4, URZ, UPT, UP0 ;  /* 0x000000ff0400728c */ /* 0x000fe2000bf25300 */
[----:B------:R-:W-:Y:S01]  /*6090*/  PLOP3.LUT P1, PT, PT, PT, UP2, 0x80, 0x8 ;  /* 0x000000000008781c */ /* 0x000fe20003f2f028 */
[----:B------:R-:W-:Y:S03]  /*60a0*/  UPLOP3.LUT UP0, UPT, UPT, UPT, UPT, 0x40, 0x4 ;  /* 0x000000000004789c */ /* 0x000fe60003f0e870 */
[----:B------:R-:W-:Y:S06]  /*60b0*/  @UP2 UPLOP3.LUT UP0, UPT, UPT, UPT, UP1, 0x80, 0x8 ;  /* 0x000000000008289c */ /* 0x000fec0003f0f010 */
[----:B------:R-:W-:Y:S01]  /*60c0*/  PLOP3.LUT P0, PT, PT, PT, UP0, 0x80, 0x8 ;  /* 0x000000000008781c */ /* 0x000fe20003f0f008 */
[----:B------:R-:W-:Y:S01]  /*60d0*/  @!UPT UIADD3 URZ, UPT, UPT, URZ, URZ, URZ ;  /* 0x000000fffffff290 */ /* 0x000fe2000fffe0ff */
[----:B------:R-:W-:Y:S11]  /*60e0*/  BRA.U !UP1, `(.L_x_101) ;  /* 0x0000000109407547 */ /* 0x000ff6000b800000 */
[----:B------:R-:W-:Y:S01]  /*60f0*/  UISETP.NE.U32.AND UP0, UPT, UR60, URZ, UPT ;  /* 0x000000ff3c00728c */ /* 0x000fe2000bf05070 */
[----:B------:R-:W-:Y:S01]  /*6100*/  R2UR UR6, R57 ;  /* 0x00000000390672ca */ /* 0x000fe200000e0000 */
[----:B------:R-:W1:Y:S01]  /*6110*/  LDCU.64 UR8, c[0x0][0x358] ;  /* 0x00006b00ff0877ac */ /* 0x000e620008000a00 */
[----:B------:R-:W-:Y:S02]  /*6120*/  HFMA2 R45, -RZ, RZ, 0, 5.9604644775390625e-08 ;  /* 0x00000001ff2d7431 */ /* 0x000fe400000001ff */
[----:B------:R-:W-:Y:S01]  /*6130*/  IMAD.MOV.U32 R0, RZ, RZ, 0x1 ;  /* 0x00000001ff007424 */ /* 0x000fe200078e00ff */
[----:B------:R-:W-:Y:S06]  /*6140*/  UISETP.NE.AND.EX UP0, UPT, UR61, URZ, UPT, UP0 ;  /* 0x000000ff3d00728c */ /* 0x000fec000bf05300 */
[----:B------:R-:W-:Y:S05]  /*6150*/  PLOP3.LUT P3, PT, PT, PT, UP0, 0x80, 0x8 ;  /* 0x000000000008781c */ /* 0x000fea0003f6f008 */
[----:B------:R-:W2:Y:S01]  /*6160*/  @UP0 LDCU.64 UR4, c[0x0][0x888] ;  /* 0x00011100ff0407ac */ /* 0x000ea20008000a00 */
[----:B------:R-:W-:Y:S07]  /*6170*/  @UP0 UIMAD UR6, UR36, UR6, URZ ;  /* 0x00000006240602a4 */ /* 0x000fee000f8e02ff */
[----:B------:R-:W-:Y:S01]  /*6180*/  @!P3 PRMT R45, R0, 0x7610, R45 ;  /* 0x00007610002db816 */ /* 0x000fe2000000002d */
[----:B--2---:R-:W-:Y:S06]  /*6190*/  @UP0 UIMAD.WIDE UR4, UR6, 0x4, UR4 ;  /* 0x00000004060408a5 */ /* 0x004fec000f8e0204 */
[----:B-----5:R-:W-:Y:S02]  /*61a0*/  IMAD.U32 R26, RZ, RZ, UR4 ;  /* 0x00000004ff1a7e24 */ /* 0x020fe4000f8e00ff */
[----:B------:R-:W-:Y:S03]  /*61b0*/  IMAD.U32 R27, RZ, RZ, UR5 ;  /* 0x00000005ff1b7e24 */ /* 0x000fe6000f8e00ff */
[----:B------:R-:W2:Y:S02]  /*61c0*/  @!UP0 LDCU UR4, c[0x0][0x880] ;  /* 0x00011000ff0487ac */ /* 0x000ea40008000800 */
[----:B-1----:R1:W5:Y:S02]  /*61d0*/  @P3 LDG.E R26, desc[UR8][R26.64] ;  /* 0x000000081a1a3981 */ /* 0x002364000c1e1900 */
[----:B-12---:R-:W-:Y:S02]  /*61e0*/  @!P3 MOV R26, UR4 ;  /* 0x00000004001abc02 */ /* 0x006fe40008000f00 */
.L_x_101:
[----:B------:R-:W-:Y:S05]  /*61f0*/  @!P4 BRA `(.L_x_102) ;  /* 0x000000000024c947 */ /* 0x000fea0003800000 */
[----:B------:R-:W-:Y:S01]  /*6200*/  ISETP.NE.U32.AND P3, PT, R40, RZ, PT ;  /* 0x000000ff2800720c */ /* 0x000fe20003f65070 */
[----:B------:R-:W1:Y:S03]  /*6210*/  LDCU.64 UR4, c[0x0][0x358] ;  /* 0x00006b00ff0477ac */ /* 0x000e660008000a00 */
[----:B------:R-:W-:Y:S11]  /*6220*/  ISETP.NE.AND.EX P3, PT, R41, RZ, PT, P3 ;  /* 0x000000ff2900720c */ /* 0x000ff60003f65330 */
[----:B------:R-:W-:Y:S02]  /*6230*/  @!UPT UIADD3 URZ, UPT, UPT, URZ, URZ, URZ ;  /* 0x000000fffffff290 */ /* 0x000fe4000fffe0ff */
[----:B------:R-:W2:Y:S01]  /*6240*/  @P3 LDC.64 R2, c[0x0][0x8a8] ;  /* 0x00022a00ff023b82 */ /* 0x000ea20000000a00 */
[----:B------:R-:W-:Y:S04]  /*6250*/  @P3 IMAD R0, R42, UR36, RZ ;  /* 0x000000242a003c24 */ /* 0x000fe8000f8e02ff */
[----:B--2---:R-:W-:Y:S05]  /*6260*/  @P3 IMAD.WIDE R2, R0, 0x4, R2 ;  /* 0x0000000400023825 */ /* 0x004fea00078e0202 */
[----:B-1---5:R1:W5:Y:S02]  /*6270*/  @P3 LDG.E R24, desc[UR4][R2.64] ;  /* 0x0000000402183981 */ /* 0x022364000c1e1900 */
[----:B-1----:R-:W2:Y:S02]  /*6280*/  @!P3 LDC R24, c[0x0][0x8a0] ;  /* 0x00022800ff18bb82 */ /* 0x002ea40000000800 */
.L_x_102:
[----:B-----5:R-:W-:Y:S01]  /*6290*/  FSETP.NEU.AND P3, PT, R26, RZ, PT ;  /* 0x000000ff1a00720b */ /* 0x020fe20003f6d000 */
[----:B------:R-:W-:Y:S01]  /*62a0*/  IMAD.U32 R2, RZ, RZ, UR46 ;  /* 0x0000002eff027e24 */ /* 0x000fe2000f8e00ff */
[----:B------:R-:W-:Y:S01]  /*62b0*/  SEL R5, RZ, 0xffffffff, P2 ;  /* 0xffffffffff057807 */ /* 0x000fe20001000000 */
[----:B------:R-:W-:Y:S01]  /*62c0*/  ULOP3.LUT UR4, UR55, 0x1, URZ, 0x3c, !UPT ;  /* 0x0000000137047892 */ /* 0x000fe2000f8e3cff */
[----:B------:R-:W-:Y:S01]  /*62d0*/  @P1 LOP3.LUT P2, RZ, R45, 0xff, RZ, 0xc0, !PT ;  /* 0x000000ff2dff1812 */ /* 0x000fe2000784c0ff */
[----:B------:R-:W-:Y:S01]  /*62e0*/  BSSY B1, `(.L_x_103) ;  /* 0x000003d000017945 */ /* 0x000fe20003800000 */
[----:B------:R-:W-:Y:S01]  /*62f0*/  @P1 SEL R0, RZ, 0xffffffff, P3 ;  /* 0xffffffffff001807 */ /* 0x000fe20001800000 */
[----:B------:R-:W-:Y:S01]  /*6300*/  IMAD.MOV.U32 R65, RZ, RZ, 0x1 ;  /* 0x00000001ff417424 */ /* 0x000fe200078e00ff */
[----:B------:R-:W-:Y:S01]  /*6310*/  LEA R2, R2, UR44, 0x3 ;  /* 0x0000002c02027c11 */ /* 0x000fe2000f8e18ff */
[----:B------:R-:W-:Y:S01]  /*6320*/  IMAD.U32 R63, RZ, RZ, UR4 ;  /* 0x00000004ff3f7e24 */ /* 0x000fe2000f8e00ff */
[----:B------:R-:W-:Y:S01]  /*6330*/  @P0 SEL R0, R5, R0, !P2 ;  /* 0x0000000005000207 */ /* 0x000fe20005000000 */
[----:B------:R-:W-:Y:S01]  /*6340*/  IMAD.U32 R64, RZ, RZ, UR46 ;  /* 0x0000002eff407e24 */ /* 0x000fe2000f8e00ff */
[----:B------:R-:W-:Y:S02]  /*6350*/  LEA R27, R22, UR44, 0x3 ;  /* 0x0000002c161b7c11 */ /* 0x000fe4000f8e18ff */
[----:B------:R-:W-:Y:S02]  /*6360*/  CS2R R38, SRZ ;  /* 0x0000000000267805 */ /* 0x000fe4000001ff00 */
[----:B------:R-:W-:Y:S02]  /*6370*/  @P1 LOP3.LUT R0, R0, 0x1, RZ, 0xc0, !PT ;  /* 0x0000000100001812 */ /* 0x000fe400078ec0ff */
[----:B------:R-:W-:Y:S02]  /*6380*/  CS2R R36, SRZ ;  /* 0x0000000000247805 */ /* 0x000fe4000001ff00 */
[----:B------:R-:W-:Y:S02]  /*6390*/  SHF.L.U32 R3, R53, 0x1f, RZ ;  /* 0x0000001f35037819 */ /* 0x000fe400000006ff */
[----:B------:R-:W-:Y:S02]  /*63a0*/  CS2R R30, SRZ ;  /* 0x00000000001e7805 */ /* 0x000fe4000001ff00 */
[----:B------:R-:W-:Y:S02]  /*63b0*/  ISETP.NE.U32.OR P5, PT, R0, 0x1, !P1 ;  /* 0x000000010000780c */ /* 0x000fe40004fa5470 */
[----:B------:R-:W-:Y:S02]  /*63c0*/  CS2R R28, SRZ ;  /* 0x00000000001c7805 */ /* 0x000fe4000001ff00 */
[----:B------:R-:W-:Y:S02]  /*63d0*/  PLOP3.LUT P2, PT, PT, PT, UP1, 0x80, 0x8 ;  /* 0x000000000008781c */ /* 0x000fe40003f4f018 */
[----:B------:R-:W-:Y:S02]  /*63e0*/  LEA.HI R25, R22, R22, RZ, 0x1 ;  /* 0x0000001616197211 */ /* 0x000fe400078f08ff */
[----:B------:R-:W-:Y:S02]  /*63f0*/  LOP3.LUT P4, R50, R45, 0xff, RZ, 0xc0, !PT ;  /* 0x000000ff2d327812 */ /* 0x000fe4000788c0ff */
[----:B------:R-:W-:Y:S02]  /*6400*/  SEL R4, RZ, 0xffffffff, P3 ;  /* 0xffffffffff047807 */ /* 0x000fe40001800000 */
[----:B------:R-:W-:Y:S02]  /*6410*/  P2R R61, PR, RZ, 0x20 ;  /* 0x00000020ff3d7803 */ /* 0x000fe40000000000 */
[----:B------:R-:W-:Y:S03]  /*6420*/  @P5 SHF.L.U32 R0, R63, 0x1f, RZ ;  /* 0x0000001f3f005819 */ /* 0x000fe600000006ff */
[----:B------:R-:W-:Y:S01]  /*6430*/  @P2 SEL R4, R5, R4, !P4 ;  /* 0x0000000405042207 */ /* 0x000fe20006000000 */
[----:B------:R1:W3:Y:S03]  /*6440*/  @P5 SYNCS.PHASECHK.TRANS64.TRYWAIT P1, [R2+URZ+0xd0], R0 ;  /* 0x0000d000020055a7 */ /* 0x0002e600080211ff */
[----:B------:R-:W-:Y:S04]  /*6450*/  LOP3.LUT R4, R4, 0x1, RZ, 0xc0, !PT ;  /* 0x0000000104047812 */ /* 0x000fe800078ec0ff */
[----:B------:R-:W-:Y:S04]  /*6460*/  ISETP.NE.U32.AND P2, PT, R4, 0x1, PT ;  /* 0x000000010400780c */ /* 0x000fe80003f45070 */
[----:B------:R-:W-:Y:S01]  /*6470*/  P2R R66, PR, RZ, 0x4 ;  /* 0x00000004ff427803 */ /* 0x000fe20000000000 */
[----:B------:R4:W2:Y:S01]  /*6480*/  SYNCS.PHASECHK.TRANS64.TRYWAIT P0, [R27+URZ+0x130], R3 ;  /* 0x000130031b0075a7 */ /* 0x0008a200080011ff */
[C---:B-1----:R-:W-:Y:S01]  /*6490*/  IMAD.SHL.U32 R0, R25.reuse, 0x20, RZ ;  /* 0x0000002019007824 */ /* 0x042fe200078e00ff */
[----:B------:R-:W-:Y:S04]  /*64a0*/  LOP3.LUT R25, R25, 0xffe, RZ, 0xc0, !PT ;  /* 0x00000ffe19197812 */ /* 0x000fe800078ec0ff */
[----:B------:R-:W-:Y:S01]  /*64b0*/  LOP3.LUT R0, R0, 0xffffffc0, RZ, 0xc0, !PT ;  /* 0xffffffc000007812 */ /* 0x000fe200078ec0ff */
[----:B------:R-:W-:Y:S04]  /*64c0*/  IMAD.IADD R25, R22, 0x1, -R25 ;  /* 0x0000000116197824 */ /* 0x000fe800078e0a19 */
[----:B------:R-:W-:Y:S04]  /*64d0*/  IMAD.IADD R0, R23, 0x1, R0 ;  /* 0x0000000117007824 */ /* 0x000fe800078e0200 */
[----:B------:R-:W-:Y:S01]  /*64e0*/  IMAD R25, R25, 0x100000, R0 ;  /* 0x0010000019197824 */ /* 0x000fe200078e0200 */
[----:B---3--:R-:W-:Y:S01]  /*64f0*/  @P5 SEL R65, RZ, 0x1, !P1 ;  /* 0x00000001ff415807 */ /* 0x008fe20004800000 */
[----:B----4-:R-:W-:Y:S06]  /*6500*/  @!P5 BRA `(.L_x_104) ;  /* 0x000000000068d947 */ /* 0x010fec0003800000 */
[----:B------:R-:W-:Y:S01]  /*6510*/  HFMA2 R31, -RZ, RZ, 0, 0 ;  /* 0x00000000ff1f7431 */ /* 0x000fe200000001ff */
[----:B------:R-:W-:Y:S01]  /*6520*/  ISETP.NE.AND P1, PT, R65, RZ, PT ;  /* 0x000000ff4100720c */ /* 0x000fe20003f25270 */
[----:B------:R-:W-:Y:S01]  /*6530*/  IMAD.U32 R0, RZ, RZ, UR46 ;  /* 0x0000002eff007e24 */ /* 0x000fe2000f8e00ff */
[----:B------:R-:W-:Y:S11]  /*6540*/  BSSY B0, `(.L_x_105) ;  /* 0x0000005000007945 */ /* 0x000ff60003800000 */
[----:B------:R-:W-:Y:S05]  /*6550*/  @P1 BRA `(.L_x_106) ;  /* 0x00000000000c1947 */ /* 0x000fea0003800000 */
[----:B------:R-:W-:Y:S04]  /*6560*/  SHF.L.U32 R4, R63, 0x1f, RZ ;  /* 0x0000001f3f047819 */ /* 0x000fe800000006ff */
[----:B------:R-:W1:Y:S02]  /*6570*/  SYNCS.PHASECHK.TRANS64.TRYWAIT P1, [R2+URZ+0xd0], R4 ;  /* 0x0000d004020075a7 */ /* 0x000e6400080211ff */
[----:B-1----:R-:W-:Y:S05]  /*6580*/  @!P1 BRA `(.L_x_107) ;  /* 0x00000020008c9947 */ /* 0x002fea0003800000 */
.L_x_106:
[----:B------:R-:W-:Y:S05]  /*6590*/  BSYNC B0 ;  /* 0x0000000000007941 */ /* 0x000fea0003800000 */
.L_x_105:
[----:B------:R-:W-:Y:S01]  /*65a0*/  ISETP.NE.AND P1, PT, R66, RZ, PT ;  /* 0x000000ff4200720c */ /* 0x000fe20003f25270 */
[----:B------:R-:W-:Y:S01]  /*65b0*/  IMAD.MOV.U32 R30, RZ, RZ, RZ ;  /* 0x000000ffff1e7224 */ /* 0x000fe200078e00ff */
[----:B------:R-:W-:Y:S02]  /*65c0*/  CS2R R28, SRZ ;  /* 0x00000000001c7805 */ /* 0x000fe4000001ff00 */
[----:B------:R-:W-:Y:S02]  /*65d0*/  CS2R R38, SRZ ;  /* 0x0000000000267805 */ /* 0x000fe4000001ff00 */
[----:B------:R-:W-:Y:S07]  /*65e0*/  CS2R R36, SRZ ;  /* 0x0000000000247805 */ /* 0x000fee000001ff00 */
[----:B-1----:R-:W-:Y:S01]  /*65f0*/  @P1 IMAD R2, R0, 0x800, R44 ;  /* 0x0000080000021824 */ /* 0x002fe200078e022c */
[----:B------:R-:W-:Y:S05]  /*6600*/  @P1 WARPSYNC.ALL ;  /* 0x0000000000001948 */ /* 0x000fea0003800000 */
[----:B------:R-:W-:Y:S01]  /*6610*/  @P1 LEA R2, R2, UR44, 0x1 ;  /* 0x0000002c02021c11 */ /* 0x000fe2000f8e08ff */
[----:B------:R-:W-:Y:S04]  /*6620*/  UIADD3 UR4, UPT, UPT, UR46, 0x1, URZ ;  /* 0x000000012e047890 */ /* 0x000fe8000fffe0ff */
[----:B------:R1:W3:Y:S01]  /*6630*/  @P1 LDSM.16.M88.4 R28, [R2+0x200] ;  /* 0x00020000021c183b */ /* 0x0002e20000000200 */
[----:B------:R-:W-:Y:S01]  /*6640*/  UISETP.NE.AND UP0, UPT, UR4, 0x3, UPT ;  /* 0x000000030400788c */ /* 0x000fe2000bf05270 */
[----:B------:R-:W-:Y:S03]  /*6650*/  @P1 IMAD R0, R54, 0x2, R2 ;  /* 0x0000000236001824 */ /* 0x000fe600078e0202 */
[----:B------:R-:W-:Y:S02]  /*6660*/  USEL UR5, URZ, 0x1, UP0 ;  /* 0x00000001ff057887 */ /* 0x000fe40008000000 */
[----:B------:R1:W4:Y:S01]  /*6670*/  @P1 LDSM.16.M88.4 R36, [R0+0x200] ;  /* 0x000200000024183b */ /* 0x0003220000000200 */
[----:B------:R-:W-:Y:S03]  /*6680*/  USEL UR4, UR4, URZ, UP0 ;  /* 0x000000ff04047287 */ /* 0x000fe60008000000 */
[----:B------:R-:W-:Y:S03]  /*6690*/  LOP3.LUT R63, R63, UR5, RZ, 0x3c, !PT ;  /* 0x000000053f3f7c12 */ /* 0x000fe6000f8e3cff */
[----:B------:R-:W-:Y:S02]  /*66a0*/  IMAD.U32 R64, RZ, RZ, UR4 ;  /* 0x00000004ff407e24 */ /* 0x000fe4000f8e00ff */
.L_x_104:
[----:B------:R-:W-:Y:S05]  /*66b0*/  BSYNC B1 ;  /* 0x0000000000017941 */ /* 0x000fea0003800000 */
.L_x_103:
[----:B-1----:R-:W-:Y:S04]  /*66c0*/  SHF.R.U32.HI R0, RZ, 0x15, R25 ;  /* 0x00000015ff007819 */ /* 0x002fe80000011619 */
[----:B------:R-:W-:Y:S01]  /*66d0*/  LOP3.LUT P1, RZ, R0, 0x3, R46, 0x48, !PT ;  /* 0x0000000300ff7812 */ /* 0x000fe2000782482e */
[----:B------:R-:W-:Y:S01]  /*66e0*/  @!UPT UIADD3 URZ, UPT, UPT, URZ, URZ, URZ ;  /* 0x000000fffffff290 */ /* 0x000fe2000fffe0ff */
[----:B--2---:R-:W-:Y:S11]  /*66f0*/  @P0 BRA `(.L_x_108) ;  /* 0x0000000000080947 */ /* 0x004ff60003800000 */
[----:B------:R-:W1:Y:S02]  /*6700*/  SYNCS.PHASECHK.TRANS64.TRYWAIT P0, [R27+URZ+0x130], R3 ;  /* 0x000130031b0075a7 */ /* 0x000e6400080011ff */
[----:B-1----:R-:W-:Y:S05]  /*6710*/  @!P0 BRA `(.L_x_109) ;  /* 0x00000020003c8947 */ /* 0x002fea0003800000 */
.L_x_108:
[----:B------:R-:W-:Y:S05]  /*6720*/  @!P1 BRA `(.L_x_110) ;  /* 0x0000000000409947 */ /* 0x000fea0003800000 */
[----:B------:R-:W2:Y:S01]  /*6730*/  LDCU.64 UR8, c[0x4][0x70] ;  /* 0x01000e00ff0877ac */ /* 0x000ea20008000a00 */
[----:B-1----:R-:W-:Y:S01]  /*6740*/  MOV R3, 0x0 ;  /* 0x0000000000037802 */ /* 0x002fe20000000f00 */
[----:B------:R-:W-:Y:S02]  /*6750*/  HFMA2 R12, -RZ, RZ, 0, 5.9604644775390625e-08 ;  /* 0x00000001ff0c7431 */ /* 0x000fe400000001ff */
[----:B------:R-:W-:Y:S02]  /*6760*/  IMAD.MOV.U32 R8, RZ, RZ, 0x192 ;  /* 0x00000192ff087424 */ /* 0x000fe400078e00ff */
[----:B------:R-:W-:Y:S01]  /*6770*/  IMAD.MOV.U32 R13, RZ, RZ, RZ ;  /* 0x000000ffff0d7224 */ /* 0x000fe200078e00ff */
[----:B------:R-:W1:Y:S01]  /*6780*/  LDCU.64 UR6, c[0x4][0x78] ;  /* 0x01000f00ff0677ac */ /* 0x000e620008000a00 */
[----:B------:R-:W3:Y:S01]  /*6790*/  LDC.64 R2, c[0x4][R3] ;  /* 0x0100000003027b82 */ /* 0x000ee20000000a00 */
[----:B------:R-:W5:Y:S01]  /*67a0*/  LDCU.64 UR4, c[0x4][0x10] ;  /* 0x01000200ff0477ac */ /* 0x000f620008000a00 */
[----:B--2---:R-:W-:Y:S01]  /*67b0*/  MOV R5, UR9 ;  /* 0x0000000900057c02 */ /* 0x004fe20008000f00 */
[----:B------:R-:W-:Y:S01]  /*67c0*/  IMAD.U32 R4, RZ, RZ, UR8 ;  /* 0x00000008ff047e24 */ /* 0x000fe2000f8e00ff */
[----:B-1----:R-:W-:Y:S01]  /*67d0*/  MOV R7, UR7 ;  /* 0x0000000700077c02 */ /* 0x002fe20008000f00 */
[----:B------:R-:W-:Y:S01]  /*67e0*/  IMAD.U32 R6, RZ, RZ, UR6 ;  /* 0x00000006ff067e24 */ /* 0x000fe2000f8e00ff */
[----:B-----5:R-:W-:Y:S01]  /*67f0*/  MOV R11, UR5 ;  /* 0x00000005000b7c02 */ /* 0x020fe20008000f00 */
[----:B------:R-:W-:Y:S02]  /*6800*/  IMAD.U32 R10, RZ, RZ, UR4 ;  /* 0x00000004ff0a7e24 */ /* 0x000fe4000f8e00ff */
[----:B------:R-:W-:Y:S07]  /*6810*/  LEPC R20, `(.L_x_110) ;  /* 0x000000001014794e */ /* 0x000fee0000000000 */
[----:B---34-:R-:W-:Y:S05]  /*6820*/  CALL.ABS.NOINC R2 ;  /* 0x0000000002007343 */ /* 0x018fea0003c00000 */
.L_x_110:
[----:B------:R-:W-:Y:S05]  /*6830*/  WARPSYNC.ALL ;  /* 0x0000000000007948 */ /* 0x000fea0003800000 */
[----:B------:R-:W-:Y:S01]  /*6840*/  R2UR UR4, R25 ;  /* 0x00000000190472ca */ /* 0x000fe200000e0000 */
[----:B-1-3--:R-:W-:Y:S01]  /*6850*/  HADD2.F32 R3, -RZ, R28.H0_H0 ;  /* 0x2000001cff037230 */ /* 0x00afe20000004100 */
[----:B------:R-:W-:Y:S01]  /*6860*/  SHF.L.U32 R62, R54, 0x1, RZ ;  /* 0x00000001363e7819 */ /* 0x000fe200000006ff */
[----:B------:R-:W-:Y:S01]  /*6870*/  HADD2.F32 R20, -RZ, R30.H0_H0 ;  /* 0x2000001eff147230 */ /* 0x000fe20000004100 */
[----:B------:R-:W-:Y:S01]  /*6880*/  ISETP.NE.AND P0, PT, R55, RZ, PT ;  /* 0x000000ff3700720c */ /* 0x000fe20003f05270 */
[----:B------:R-:W-:Y:S08]  /*6890*/  BSSY.RECONVERGENT B0, `(.L_x_111) ;  /* 0x000004e000007945 */ /* 0x000ff00003800200 */
[----:B------:R-:W1:Y:S02]  /*68a0*/  LDTM.16dp256bit.x4 R4, tmem[UR4] ;  /* 0x00000004000479ee */ /* 0x000e640008120000 */
[C---:B-1----:R-:W-:Y:S01]  /*68b0*/  FMUL R0, R24.reuse, R4 ;  /* 0x0000000418007220 */ /* 0x042fe20000400000 */
[----:B------:R-:W-:Y:S02]  /*68c0*/  HADD2.F32 R4, -RZ, R28.H1_H1 ;  /* 0x3000001cff047230 */ /* 0x000fe40000004100 */
[----:B------:R-:W-:Y:S01]  /*68d0*/  FMUL R2, R24, R5 ;  /* 0x0000000518027220 */ /* 0x000fe20000400000 */
[--C-:B------:R-:W-:Y:S02]  /*68e0*/  HADD2.F32 R5, -RZ, R29.reuse.H0_H0 ;  /* 0x2000001dff057230 */ /* 0x100fe40000004100 */
[----:B------:R-:W-:Y:S01]  /*68f0*/  FFMA R0, R26, R3, R0 ;  /* 0x000000031a007223 */ /* 0x000fe20000000000 */
[----:B------:R-:W-:Y:S01]  /*6900*/  FMUL R3, R24, R6 ;  /* 0x0000000618037220 */ /* 0x000fe20000400000 */
[----:B------:R-:W-:Y:S02]  /*6910*/  HADD2.F32 R6, -RZ, R29.H1_H1 ;  /* 0x3000001dff067230 */ /* 0x000fe40000004100 */
[----:B------:R-:W-:Y:S01]  /*6920*/  FFMA R2, R26, R4, R2 ;  /* 0x000000041a027223 */ /* 0x000fe20000000002 */
[----:B------:R-:W-:Y:S01]  /*6930*/  FMUL R7, R24, R7 ;  /* 0x0000000718077220 */ /* 0x000fe20000400000 */
[----:B------:R-:W-:Y:S01]  /*6940*/  FFMA R3, R26, R5, R3 ;  /* 0x000000051a037223 */ /* 0x000fe20000000003 */
[C---:B------:R-:W-:Y:S01]  /*6950*/  FMUL R4, R24.reuse, R8 ;  /* 0x0000000818047220 */ /* 0x040fe20000400000 */
[----:B------:R-:W-:Y:S01]  /*6960*/  FMUL R5, R24, R9 ;  /* 0x0000000918057220 */ /* 0x000fe20000400000 */
[----:B------:R-:W-:Y:S01]  /*6970*/  F2FP.F16.F32.PACK_AB R32, R2, R0 ;  /* 0x000000000220723e */ /* 0x000fe200000000ff */
[C---:B------:R-:W-:Y:S01]  /*6980*/  FFMA R7, R26.reuse, R6, R7 ;  /* 0x000000061a077223 */ /* 0x040fe20000000007 */
[----:B------:R-:W-:Y:S02]  /*6990*/  HADD2.F32 R0, -RZ, R30.H1_H1 ;  /* 0x3000001eff007230 */ /* 0x000fe40000004100 */
[----:B------:R-:W-:Y:S01]  /*69a0*/  FFMA R4, R26, R20, R4 ;  /* 0x000000141a047223 */ /* 0x000fe20000000004 */
[--C-:B------:R-:W-:Y:S02]  /*69b0*/  HADD2.F32 R2, -RZ, R31.reuse.H0_H0 ;  /* 0x2000001fff027230 */ /* 0x100fe40000004100 */
[----:B------:R-:W-:Y:S01]  /*69c0*/  FMUL R6, R24, R10 ;  /* 0x0000000a18067220 */ /* 0x000fe20000400000 */
[----:B------:R-:W-:Y:S01]  /*69d0*/  F2FP.F16.F32.PACK_AB R33, R7, R3 ;  /* 0x000000030721723e */ /* 0x000fe200000000ff */
[----:B------:R-:W-:Y:S02]  /*69e0*/  HADD2.F32 R3, -RZ, R31.H1_H1 ;  /* 0x3000001fff037230 */ /* 0x000fe40000004100 */
[----:B------:R-:W-:Y:S01]  /*69f0*/  FFMA R5, R26, R0, R5 ;  /* 0x000000001a057223 */ /* 0x000fe20000000005 */
[C---:B------:R-:W-:Y:S01]  /*6a00*/  FMUL R11, R24.reuse, R11 ;  /* 0x0000000b180b7220 */ /* 0x040fe20000400000 */
[--C-:B----4-:R-:W-:Y:S02]  /*6a10*/  HADD2.F32 R7, -RZ, R36.reuse.H0_H0 ;  /* 0x20000024ff077230 */ /* 0x110fe40000004100 */
[C---:B------:R-:W-:Y:S01]  /*6a20*/  FMUL R8, R24.reuse, R12 ;  /* 0x0000000c18087220 */ /* 0x040fe20000400000 */
[----:B------:R-:W-:Y:S02]  /*6a30*/  HADD2.F32 R0, -RZ, R36.H1_H1 ;  /* 0x30000024ff007230 */ /* 0x000fe40000004100 */
[----:B------:R-:W-:Y:S01]  /*6a40*/  FMUL R9, R24, R13 ;  /* 0x0000000d18097220 */ /* 0x000fe20000400000 */
[C---:B------:R-:W-:Y:S01]  /*6a50*/  FFMA R6, R26.reuse, R2, R6 ;  /* 0x000000021a067223 */ /* 0x040fe20000000006 */
[C---:B------:R-:W-:Y:S01]  /*6a60*/  FFMA R11, R26.reuse, R3, R11 ;  /* 0x000000031a0b7223 */ /* 0x040fe2000000000b */
[C---:B------:R-:W-:Y:S01]  /*6a70*/  FFMA R8, R26.reuse, R7, R8 ;  /* 0x000000071a087223 */ /* 0x040fe20000000008 */
[----:B------:R-:W-:Y:S01]  /*6a80*/  FFMA R9, R26, R0, R9 ;  /* 0x000000001a097223 */ /* 0x000fe20000000009 */
[--C-:B------:R-:W-:Y:S02]  /*6a90*/  HADD2.F32 R2, -RZ, R37.reuse.H0_H0 ;  /* 0x20000025ff027230 */ /* 0x100fe40000004100 */
[C---:B------:R-:W-:Y:S01]  /*6aa0*/  FMUL R10, R24.reuse, R14 ;  /* 0x0000000e180a7220 */ /* 0x040fe20000400000 */
[----:B------:R-:W-:Y:S02]  /*6ab0*/  HADD2.F32 R0, -RZ, R37.H1_H1 ;  /* 0x30000025ff007230 */ /* 0x000fe40000004100 */
[----:B------:R-:W-:Y:S01]  /*6ac0*/  FMUL R15, R24, R15 ;  /* 0x0000000f180f7220 */ /* 0x000fe20000400000 */
[----:B------:R-:W-:Y:S01]  /*6ad0*/  F2FP.F16.F32.PACK_AB R34, R5, R4 ;  /* 0x000000040522723e */ /* 0x000fe200000000ff */
[----:B------:R-:W-:Y:S01]  /*6ae0*/  FFMA R10, R26, R2, R10 ;  /* 0x000000021a0a7223 */ /* 0x000fe2000000000a */
[----:B------:R-:W-:Y:S01]  /*6af0*/  FMUL R12, R24, R16 ;  /* 0x00000010180c7220 */ /* 0x000fe20000400000 */
[----:B------:R-:W-:Y:S01]  /*6b00*/  FFMA R15, R26, R0, R15 ;  /* 0x000000001a0f7223 */ /* 0x000fe2000000000f */
[--C-:B------:R-:W-:Y:S01]  /*6b10*/  HADD2.F32 R0, -RZ, R38.reuse.H0_H0 ;  /* 0x20000026ff007230 */ /* 0x100fe20000004100 */
[----:B------:R-:W-:Y:S01]  /*6b20*/  MOV R5, UR46 ;  /* 0x0000002e00057c02 */ /* 0x000fe20008000f00 */
[----:B------:R-:W-:Y:S02]  /*6b30*/  HADD2.F32 R2, -RZ, R38.H1_H1 ;  /* 0x30000026ff027230 */ /* 0x000fe40000004100 */
[C---:B------:R-:W-:Y:S01]  /*6b40*/  FMUL R13, R24.reuse, R17 ;  /* 0x00000011180d7220 */ /* 0x040fe20000400000 */
[--C-:B------:R-:W-:Y:S02]  /*6b50*/  HADD2.F32 R3, -RZ, R39.reuse.H0_H0 ;  /* 0x20000027ff037230 */ /* 0x100fe40000004100 */
[C---:B------:R-:W-:Y:S01]  /*6b60*/  FMUL R14, R24.reuse, R18 ;  /* 0x00000012180e7220 */ /* 0x040fe20000400000 */
[----:B------:R-:W-:Y:S02]  /*6b70*/  HADD2.F32 R4, -RZ, R39.H1_H1 ;  /* 0x30000027ff047230 */ /* 0x000fe40000004100 */
[----:B------:R-:W-:Y:S01]  /*6b80*/  FMUL R19, R24, R19 ;  /* 0x0000001318137220 */ /* 0x000fe20000400000 */
[C---:B------:R-:W-:Y:S01]  /*6b90*/  FFMA R12, R26.reuse, R0, R12 ;  /* 0x000000001a0c7223 */ /* 0x040fe2000000000c */
[----:B------:R-:W-:Y:S01]  /*6ba0*/  LEA R5, R5, R44, 0xb ;  /* 0x0000002c05057211 */ /* 0x000fe200078e58ff */
[C---:B------:R-:W-:Y:S01]  /*6bb0*/  FFMA R13, R26.reuse, R2, R13 ;  /* 0x000000021a0d7223 */ /* 0x040fe2000000000d */
[C---:B------:R-:W-:Y:S01]  /*6bc0*/  FFMA R14, R26.reuse, R3, R14 ;  /* 0x000000031a0e7223 */ /* 0x040fe2000000000e */
[----:B------:R-:W-:Y:S01]  /*6bd0*/  FFMA R19, R26, R4, R19 ;  /* 0x000000041a137223 */ /* 0x000fe20000000013 */
[----:B------:R-:W-:Y:S02]  /*6be0*/  F2FP.F16.F32.PACK_AB R35, R11, R6 ;  /* 0x000000060b23723e */ /* 0x000fe400000000ff */
[----:B------:R-:W-:Y:S02]  /*6bf0*/  LEA R5, R5, UR44, 0x1 ;  /* 0x0000002c05057c11 */ /* 0x000fe4000f8e08ff */
[----:B------:R-:W-:Y:S02]  /*6c00*/  F2FP.F16.F32.PACK_AB R8, R9, R8 ;  /* 0x000000080908723e */ /* 0x000fe400000000ff */
[----:B------:R-:W-:Y:S01]  /*6c10*/  F2FP.F16.F32.PACK_AB R9, R15, R10 ;  /* 0x0000000a0f09723e */ /* 0x000fe200000000ff */
[----:B------:R1:W-:Y:S01]  /*6c20*/  STSM.16.M88.4 [R5+0x200], R32 ;  /* 0x0002002005007844 */ /* 0x0003e20000000200 */
[----:B------:R-:W-:Y:S02]  /*6c30*/  F2FP.F16.F32.PACK_AB R10, R13, R12 ;  /* 0x0000000c0d0a723e */ /* 0x000fe400000000ff */
[----:B------:R-:W-:Y:S02]  /*6c40*/  F2FP.F16.F32.PACK_AB R11, R19, R14 ;  /* 0x0000000e130b723e */ /* 0x000fe400000000ff */
[----:B------:R-:W-:Y:S05]  /*6c50*/  IADD3 R0, PT, PT, R62, 0x200, R5 ;  /* 0x000002003e007810 */ /* 0x000fea0007ffe005 */
[----:B------:R1:W-:Y:S01]  /*6c60*/  STSM.16.M88.4 [R0], R8 ;  /* 0x0000000800007844 */ /* 0x0003e20000000200 */
[----:B------:R-:W-:Y:S01]  /*6c70*/  @!PT LDS RZ, [RZ] ;  /* 0x00000000fffff984 */ /* 0x000fe20000000800 */
[----:B------:R-:W-:Y:S01]  /*6c80*/  @!PT LDS RZ, [RZ] ;  /* 0x00000000fffff984 */ /* 0x000fe20000000800 */
[----:B------:R-:W-:Y:S01]  /*6c90*/  @!PT LDS RZ, [RZ] ;  /* 0x00000000fffff984 */ /* 0x000fe20000000800 */
[----:B------:R-:W-:Y:S01]  /*6ca0*/  @!PT LDS RZ, [RZ] ;  /* 0x00000000fffff984 */ /* 0x000fe20000000800 */
[----:B------:R2:W-:Y:S07]  /*6cb0*/  MEMBAR.ALL.CTA ;  /* 0x0000000000007992 */ /* 0x0005ee0000008000 */
[----:B--2---:R-:W2:Y:S02]  /*6cc0*/  FENCE.VIEW.ASYNC.S ;  /* 0x00000000000073c6 */ /* 0x004ea40000000000 */
[----:B--2---:R-:W-:Y:S06]  /*6cd0*/  BAR.SYNC.DEFER_BLOCKING 0x1, 0x80 ;  /* 0x0042000000007b1d */ /* 0x004fec0000010000 */
[----:B------:R-:W-:Y:S05]  /*6ce0*/  @P0 BRA `(.L_x_112) ;  /* 0x0000000000200947 */ /* 0x000fea0003800000 */
[----:B------:R-:W2:Y:S01]  /*6cf0*/  LDCU.64 UR6, c[0x0][0x348] ;  /* 0x00006900ff0677ac */ /* 0x000ea20008000a00 */
[----:B------:R-:W-:Y:S01]  /*6d00*/  ULEA UR5, UR46, UR44, 0xc ;  /* 0x0000002c2e057291 */ /* 0x000fe2000f8e60ff */
[----:B------:R-:W-:Y:S03]  /*6d10*/  UMOV UR51, UR36 ;  /* 0x0000002400337c82 */ /* 0x000fe60008000000 */
[----:B------:R-:W-:Y:S02]  /*6d20*/  UIADD3 UR48, UPT, UPT, UR5, 0x200, URZ ;  /* 0x0000020005307890 */ /* 0x000fe4000fffe0ff */
[----:B--2---:R-:W-:Y:S04]  /*6d30*/  UIADD3 UR4, UP0, UPT, UR6, 0x680, URZ ;  /* 0x0000068006047890 */ /* 0x004fe8000ff1e0ff */
[----:B------:R-:W-:Y:S09]  /*6d40*/  UIADD3.X UR5, UPT, UPT, URZ, UR7, URZ, UP0, !UPT ;  /* 0x00000007ff057290 */ /* 0x000ff200087fe4ff */
[----:B------:R2:W-:Y:S02]  /*6d50*/  UTMASTG.3D [UR48], [UR4] ;  /* 0x00000030040073b5 */ /* 0x0005e40008010000 */
[----:B--2---:R0:W-:Y:S02]  /*6d60*/  UTMACMDFLUSH ;  /* 0x00000000000079b7 */ /* 0x0041e40000000000 */
.L_x_112:
[----:B------:R-:W-:Y:S05]  /*6d70*/  BSYNC.RECONVERGENT B0 ;  /* 0x0000000000007941 */ /* 0x000fea0003800200 */
.L_x_111:
[----:B------:R-:W-:Y:S01]  /*6d80*/  UIADD3 UR47, UPT, UPT, UR46, 0x1, URZ ;  /* 0x000000012e2f7890 */ /* 0x000fe2000fffe0ff */
[----:B------:R-:W-:Y:S03]  /*6d90*/  BSSY.RECONVERGENT B0, `(.L_x_113) ;  /* 0x0000005000007945 */ /* 0x000fe60003800200 */
[----:B------:R-:W-:Y:S04]  /*6da0*/  UISETP.NE.AND UP0, UPT, UR47, 0x3, UPT ;  /* 0x000000032f00788c */ /* 0x000fe8000bf05270 */
[----:B------:R-:W-:Y:S01]  /*6db0*/  USEL UR45, UR47, URZ, UP0 ;  /* 0x000000ff2f2d7287 */ /* 0x000fe20008000000 */
[----:B------:R-:W-:Y:S11]  /*6dc0*/  @P0 BRA `(.L_x_114) ;  /* 0x0000000000040947 */ /* 0x000ff60003800000 */
[----:B------:R-:W-:Y:S04]  /*6dd0*/  DEPBAR.LE SB0, 0x1 ;  /* 0x000080400000791a */ /* 0x000fe80000000000 */
.L_x_114:
[----:B------:R-:W-:Y:S05]  /*6de0*/  BSYNC.RECONVERGENT B0 ;  /* 0x0000000000007941 */ /* 0x000fea0003800200 */
.L_x_113:
[----:B------:R-:W-:Y:S01]  /*6df0*/  BAR.SYNC.DEFER_BLOCKING 0x1, 0x80 ;  /* 0x0042000000007b1d */ /* 0x000fe20000010000 */
[----:B------:R-:W-:Y:S01]  /*6e00*/  ISETP.NE.AND P1, PT, R61, RZ, PT ;  /* 0x000000ff3d00720c */ /* 0x000fe20003f25270 */
[----:B------:R-:W-:Y:S01]  /*6e10*/  UISETP.NE.AND UP0, UPT, UR53, URZ, UPT ;  /* 0x000000ff3500728c */ /* 0x000fe2000bf05270 */
[----:B------:R-:W-:Y:S11]  /*6e20*/  LEA R2, R64, UR44, 0x3 ;  /* 0x0000002c40027c11 */ /* 0x000ff6000f8e18ff */
[----:B------:R-:W-:Y:S01]  /*6e30*/  @P1 SHF.L.U32 R3, R63, 0x1f, RZ ;  /* 0x0000001f3f031819 */ /* 0x000fe200000006ff */
[----:B------:R-:W-:Y:S06]  /*6e40*/  BRA.U !UP0, `(.L_x_115) ;  /* 0x0000000108247547 */ /* 0x000fec000b800000 */
[----:B------:R-:W-:Y:S01]  /*6e50*/  IMAD.U32 R4, RZ, RZ, UR52 ;  /* 0x00000034ff047e24 */ /* 0x000fe2000f8e00ff */
[----:B-1----:R-:W-:Y:S01]  /*6e60*/  MOV R0, UR54 ;  /* 0x0000003600007c02 */ /* 0x002fe20008000f00 */
[----:B------:R-:W-:Y:S03]  /*6e70*/  UIADD3 UR4, UPT, UPT, UR52, 0x1, URZ ;  /* 0x0000000134047890 */ /* 0x000fe6000fffe0ff */
[----:B------:R-:W-:Y:S01]  /*6e80*/  @P1 LEA R4, R4, UR44, 0x3 ;  /* 0x0000002c04041c11 */ /* 0x000fe2000f8e18ff */
[----:B------:R-:W-:Y:S04]  /*6e90*/  UISETP.NE.AND UP0, UPT, UR4, 0x3, UPT ;  /* 0x000000030400788c */ /* 0x000fe8000bf05270 */
[----:B------:R-:W-:Y:S01]  /*6ea0*/  @P1 VIADD R4, R4, 0xe8 ;  /* 0x000000e804041836 */ /* 0x000fe20000000000 */
[----:B------:R-:W-:Y:S04]  /*6eb0*/  USEL UR52, UR4, URZ, UP0 ;  /* 0x000000ff04347287 */ /* 0x000fe80008000000 */
[----:B------:R-:W-:Y:S04]  /*6ec0*/  @P1 PRMT R0, R0, 0x654, R4 ;  /* 0x0000065400001816 */ /* 0x000fe80000000004 */
[----:B------:R2:W-:Y:S04]  /*6ed0*/  @P1 SYNCS.ARRIVE.TRANS64.RED.A1T0 RZ, [R0+URZ], RZ ;  /* 0x000000ff00ff19a7 */ /* 0x0005e800081004ff */
.L_x_115:
[----:B------:R-:W3:Y:S01]  /*6ee0*/  @P1 SYNCS.PHASECHK.TRANS64.TRYWAIT P0, [R2+URZ+0xd0], R3 ;  /* 0x0000d003020015a7 */ /* 0x000ee200080011ff */
[----:B------:R-:W-:Y:S01]  /*6ef0*/  BSSY B1, `(.L_x_116) ;  /* 0x0000013000017945 */ /* 0x000fe20003800000 */
[----:B---3--:R-:W-:Y:S03]  /*6f00*/  @P1 SEL R65, RZ, 0x1, !P0 ;  /* 0x00000001ff411807 */ /* 0x008fe60004000000 */
[----:B------:R-:W-:Y:S05]  /*6f10*/  @!P1 BRA `(.L_x_117) ;  /* 0x0000000000409947 */ /* 0x000fea0003800000 */
[----:B------:R-:W-:Y:S01]  /*6f20*/  ISETP.NE.AND P1, PT, R66, RZ, PT ;  /* 0x000000ff4200720c */ /* 0x000fe20003f25270 */
[----:B------:R-:W-:Y:S01]  /*6f30*/  BSSY B0, `(.L_x_118) ;  /* 0x0000009000007945 */ /* 0x000fe20003800000 */
[----:B------:R-:W-:Y:S11]  /*6f40*/  ISETP.NE.AND P0, PT, R65, RZ, PT ;  /* 0x000000ff4100720c */ /* 0x000ff60003f05270 */
[----:B------:R-:W-:Y:S05]  /*6f50*/  @P1 IMAD R3, R64, 0x800, R44 ;  /* 0x0000080040031824 */ /* 0x000fea00078e022c */
[----:B------:R-:W-:Y:S05]  /*6f60*/  @P1 LEA R3, R3, UR44, 0x1 ;  /* 0x0000002c03031c11 */ /* 0x000fea000f8e08ff */
[----:B-12---:R-:W-:Y:S01]  /*6f70*/  @P1 IMAD.IADD R0, R62, 0x1, R3 ;  /* 0x000000013e001824 */ /* 0x006fe200078e0203 */
[----:B------:R-:W-:Y:S06]  /*6f80*/  @P0 BRA `(.L_x_119) ;  /* 0x00000000000c0947 */ /* 0x000fec0003800000 */
[----:B------:R-:W-:Y:S04]  /*6f90*/  SHF.L.U32 R63, R63, 0x1f, RZ ;  /* 0x0000001f3f3f7819 */ /* 0x000fe800000006ff */
[----:B------:R-:W1:Y:S02]  /*6fa0*/  SYNCS.PHASECHK.TRANS64.TRYWAIT P0, [R2+URZ+0xd0], R63 ;  /* 0x0000d03f020075a7 */ /* 0x000e6400080011ff */
[----:B-1----:R-:W-:Y:S05]  /*6fb0*/  @!P0 BRA `(.L_x_120) ;  /* 0x0000001800288947 */ /* 0x002fea0003800000 */
.L_x_119:
[----:B------:R-:W-:Y:S05]  /*6fc0*/  BSYNC B0 ;  /* 0x0000000000007941 */ /* 0x000fea0003800000 */
.L_x_118:
[----:B------:R-:W-:Y:S11]  /*6fd0*/  ISETP.NE.AND P0, PT, R66, RZ, PT ;  /* 0x000000ff4200720c */ /* 0x000ff60003f05270 */
[----:B------:R-:W-:Y:S02]  /*6fe0*/  @!UPT UIADD3 URZ, UPT, UPT, URZ, URZ, URZ ;  /* 0x000000fffffff290 */ /* 0x000fe4000fffe0ff */
[----:B------:R-:W-:Y:S05]  /*6ff0*/  @P0 WARPSYNC.ALL ;  /* 0x0000000000000948 */ /* 0x000fea0003800000 */
[----:B------:R3:W4:Y:S04]  /*7000*/  @P0 LDSM.16.M88.4 R28, [R3+0x200] ;  /* 0x00020000031c083b */ /* 0x0007280000000200 */
[----:B------:R3:W2:Y:S02]  /*7010*/  @P0 LDSM.16.M88.4 R36, [R0+0x200] ;  /* 0x000200000024083b */ /* 0x0006a40000000200 */
.L_x_117:
[----:B------:R-:W-:Y:S05]  /*7020*/  BSYNC B1 ;  /* 0x0000000000017941 */ /* 0x000fea0003800000 */
.L_x_116:
[----:B-123--:R-:W-:Y:S05]  /*7030*/  VIADD R0, R25, 0x20 ;  /* 0x0000002019007836 */ /* 0x00efea0000000000 */
[----:B------:R-:W-:Y:S04]  /*7040*/  SHF.R.U32.HI R0, RZ, 0x15, R0 ;  /* 0x00000015ff007819 */ /* 0x000fe80000011600 */
[----:B------:R-:W-:Y:S11]  /*7050*/  LOP3.LUT P0, RZ, R0, 0x3, R46, 0x48, !PT ;  /* 0x0000000300ff7812 */ /* 0x000ff6000780482e */
[----:B------:R-:W-:Y:S02]  /*7060*/  @!UPT UIADD3 URZ, UPT, UPT, URZ, URZ, URZ ;  /* 0x000000fffffff290 */ /* 0x000fe4000fffe0ff */
[----:B------:R-:W-:Y:S05]  /*7070*/  @!P0 BRA `(.L_x_121) ;  /* 0x0000000000408947 */ /* 0x000fea0003800000 */
[----:B------:R-:W1:Y:S01]  /*7080*/  LDCU.64 UR8, c[0x4][0x70] ;  /* 0x01000e00ff0877ac */ /* 0x000e620008000a00 */
[----:B------:R-:W-:Y:S01]  /*7090*/  MOV R3, 0x0 ;  /* 0x0000000000037802 */ /* 0x000fe20000000f00 */
[----:B------:R-:W-:Y:S02]  /*70a0*/  HFMA2 R12, -RZ, RZ, 0, 5.9604644775390625e-08 ;  /* 0x00000001ff0c7431 */ /* 0x000fe400000001ff */
[----:B------:R-:W-:Y:S02]  /*70b0*/  IMAD.MOV.U32 R8, RZ, RZ, 0x192 ;  /* 0x00000192ff087424 */ /* 0x000fe400078e00ff */
[----:B------:R-:W-:Y:S01]  /*70c0*/  IMAD.MOV.U32 R13, RZ, RZ, RZ ;  /* 0x000000ffff0d7224 */ /* 0x000fe200078e00ff */
[----:B------:R-:W2:Y:S01]  /*70d0*/  LDCU.64 UR6, c[0x4][0x78] ;  /* 0x01000f00ff0677ac */ /* 0x000ea20008000a00 */
[----:B------:R-:W3:Y:S01]  /*70e0*/  LDC.64 R2, c[0x4][R3] ;  /* 0x0100000003027b82 */ /* 0x000ee20000000a00 */
[----:B------:R-:W5:Y:S01]  /*70f0*/  LDCU.64 UR4, c[0x4][0x10] ;  /* 0x01000200ff0477ac */ /* 0x000f620008000a00 */
[----:B-1----:R-:W-:Y:S01]  /*7100*/  MOV R5, UR9 ;  /* 0x0000000900057c02 */ /* 0x002fe20008000f00 */
[----:B------:R-:W-:Y:S01]  /*7110*/  IMAD.U32 R4, RZ, RZ, UR8 ;  /* 0x00000008ff047e24 */ /* 0x000fe2000f8e00ff */
[----:B--2---:R-:W-:Y:S01]  /*7120*/  MOV R7, UR7 ;  /* 0x0000000700077c02 */ /* 0x004fe20008000f00 */
[----:B------:R-:W-:Y:S01]  /*7130*/  IMAD.U32 R6, RZ, RZ, UR6 ;  /* 0x00000006ff067e24 */ /* 0x000fe2000f8e00ff */
[----:B-----5:R-:W-:Y:S01]  /*7140*/  MOV R11, UR5 ;  /* 0x00000005000b7c02 */ /* 0x020fe20008000f00 */
[----:B------:R-:W-:Y:S02]  /*7150*/  IMAD.U32 R10, RZ, RZ, UR4 ;  /* 0x00000004ff0a7e24 */ /* 0x000fe4000f8e00ff */
[----:B------:R-:W-:Y:S07]  /*7160*/  LEPC R20, `(.L_x_121) ;  /* 0x000000001014794e */ /* 0x000fee0000000000 */
[----:B---34-:R-:W-:Y:S05]  /*7170*/  CALL.ABS.NOINC R2 ;  /* 0x0000000002007343 */ /* 0x018fea0003c00000 */
.L_x_121:
[----:B------:R-:W-:Y:S01]  /*7180*/  ISETP.NE.AND P0, PT, R55, RZ, PT ;  /* 0x000000ff3700720c */ /* 0x000fe20003f05270 */
[----:B------:R-:W-:Y:S05]  /*7190*/  WARPSYNC.ALL ;  /* 0x0000000000007948 */ /* 0x000fea0003800000 */
[----:B------:R-:W-:Y:S01]  /*71a0*/  R2UR UR4, R25 ;  /* 0x00000000190472ca */ /* 0x000fe200000e0000 */
[--C-:B----4-:R-:W-:Y:S01]  /*71b0*/  HADD2.F32 R20, -RZ, R28.reuse.H0_H0 ;  /* 0x2000001cff147230 */ /* 0x110fe20000004100 */
[----:B------:R-:W-:Y:S01]  /*71c0*/  BSSY.RECONVERGENT B0, `(.L_x_122) ;  /* 0x0000056000007945 */ /* 0x000fe20003800200 */
[----:B------:R-:W-:Y:S02]  /*71d0*/  HADD2.F32 R21, -RZ, R28.H1_H1 ;  /* 0x3000001cff157230 */ /* 0x000fe40000004100 */
[--C-:B------:R-:W-:Y:S02]  /*71e0*/  HADD2.F32 R25, -RZ, R29.reuse.H0_H0 ;  /* 0x2000001dff197230 */ /* 0x100fe40000004100 */
[----:B------:R-:W-:Y:S02]  /*71f0*/  HADD2.F32 R28, -RZ, R30.H0_H0 ;  /* 0x2000001eff1c7230 */ /* 0x000fe40000004100 */
[--C-:B------:R-:W-:Y:S02]  /*7200*/  HADD2.F32 R32, -RZ, R36.reuse.H0_H0 ;  /* 0x20000024ff207230 */ /* 0x100fe40000004100 */
[----:B------:R-:W-:Y:S02]  /*7210*/  HADD2.F32 R33, -RZ, R36.H1_H1 ;  /* 0x30000024ff217230 */ /* 0x000fe40000004100 */
[----:B------:R-:W1:Y:S01]  /*7220*/  LDTM.16dp256bit.x4 R4, tmem[UR4+0x20] ;  /* 0x00002004000479ee */ /* 0x000e620008120000 */
[----:B------:R-:W-:Y:S01]  /*7230*/  NOP ;  /* 0x0000000000007918 */ /* 0x000fe20000000000 */
[----:B------:R-:W-:Y:S01]  /*7240*/  R2UR UR4, R27 ;  /* 0x000000001b0472ca */ /* 0x000fe200000e0000 */
[----:B------:R-:W-:Y:S02]  /*7250*/  HADD2.F32 R27, -RZ, R29.H1_H1 ;  /* 0x3000001dff1b7230 */ /* 0x000fe40000004100 */
[----:B------:R-:W-:Y:S02]  /*7260*/  HADD2.F32 R29, -RZ, R30.H1_H1 ;  /* 0x3000001eff1d7230 */ /* 0x000fe40000004100 */
[--C-:B------:R-:W-:Y:S02]  /*7270*/  HADD2.F32 R30, -RZ, R31.reuse.H0_H0 ;  /* 0x2000001fff1e7230 */ /* 0x100fe40000004100 */
[----:B------:R-:W-:Y:S02]  /*7280*/  HADD2.F32 R31, -RZ, R31.H1_H1 ;  /* 0x3000001fff1f7230 */ /* 0x000fe40000004100 */
[--C-:B------:R-:W-:Y:S02]  /*7290*/  HADD2.F32 R34, -RZ, R37.reuse.H0_H0 ;  /* 0x20000025ff227230 */ /* 0x100fe40000004100 */
[----:B------:R-:W-:Y:S02]  /*72a0*/  HADD2.F32 R35, -RZ, R37.H1_H1 ;  /* 0x30000025ff237230 */ /* 0x000fe40000004100 */
[----:B------:R-:W-:Y:S01]  /*72b0*/  UIADD3 UR4, UPT, UPT, UR4, 0x150, URZ ;  /* 0x0000015004047890 */ /* 0x000fe2000fffe0ff */
[--C-:B------:R-:W-:Y:S02]  /*72c0*/  HADD2.F32 R36, -RZ, R38.reuse.H0_H0 ;  /* 0x20000026ff247230 */ /* 0x100fe40000004100 */
[----:B------:R-:W-:Y:S01]  /*72d0*/  HADD2.F32 R37, -RZ, R38.H1_H1 ;  /* 0x30000026ff257230 */ /* 0x000fe20000004100 */
[----:B------:R-:W-:Y:S01]  /*72e0*/  UPRMT UR4, UR54, 0x654, UR4 ;  /* 0x0000065436047896 */ /* 0x000fe20008000004 */
[--C-:B------:R-:W-:Y:S02]  /*72f0*/  HADD2.F32 R38, -RZ, R39.reuse.H0_H0 ;  /* 0x20000027ff267230 */ /* 0x100fe40000004100 */
[----:B------:R-:W-:Y:S02]  /*7300*/  HADD2.F32 R39, -RZ, R39.H1_H1 ;  /* 0x30000027ff277230 */ /* 0x000fe40000004100 */
[C---:B-1----:R-:W-:Y:S01]  /*7310*/  FMUL R4, R24.reuse, R4 ;  /* 0x0000000418047220 */ /* 0x042fe20000400000 */
[C---:B------:R-:W-:Y:S01]  /*7320*/  FMUL R5, R24.reuse, R5 ;  /* 0x0000000518057220 */ /* 0x040fe20000400000 */
[C---:B------:R-:W-:Y:S01]  /*7330*/  FMUL R6, R24.reuse, R6 ;  /* 0x0000000618067220 */ /* 0x040fe20000400000 */
[----:B------:R-:W-:Y:S01]  /*7340*/  FMUL R7, R24, R7 ;  /* 0x0000000718077220 */ /* 0x000fe20000400000 */
[----:B------:R-:W-:Y:S01]  /*7350*/  SYNCS.ARRIVE.TRANS64.RED.A1T0 RZ, [UR4], RZ ;  /* 0x000000ffffff79a7 */ /* 0x000fe20008100404 */
[C---:B------:R-:W-:Y:S01]  /*7360*/  FFMA R4, R26.reuse, R20, R4 ;  /* 0x000000141a047223 */ /* 0x040fe20000000004 */
[C---:B------:R-:W-:Y:S01]  /*7370*/  FFMA R5, R26.reuse, R21, R5 ;  /* 0x000000151a057223 */ /* 0x040fe20000000005 */
[C---:B------:R-:W-:Y:S01]  /*7380*/  FFMA R6, R26.reuse, R25, R6 ;  /* 0x000000191a067223 */ /* 0x040fe20000000006 */
[----:B------:R-:W-:Y:S01]  /*7390*/  FFMA R7, R26, R27, R7 ;  /* 0x0000001b1a077223 */ /* 0x000fe20000000007 */
[C---:B------:R-:W-:Y:S01]  /*73a0*/  FMUL R8, R24.reuse, R8 ;  /* 0x0000000818087220 */ /* 0x040fe20000400000 */
[C---:B------:R-:W-:Y:S01]  /*73b0*/  FMUL R9, R24.reuse, R9 ;  /* 0x0000000918097220 */ /* 0x040fe20000400000 */
[----:B------:R-:W-:Y:S01]  /*73c0*/  F2FP.F16.F32.PACK_AB R4, R5, R4 ;  /* 0x000000040504723e */ /* 0x000fe200000000ff */
[----:B------:R-:W-:Y:S01]  /*73d0*/  FMUL R10, R24, R10 ;  /* 0x0000000a180a7220 */ /* 0x000fe20000400000 */
[----:B------:R-:W-:Y:S01]  /*73e0*/  F2FP.F16.F32.PACK_AB R5, R7, R6 ;  /* 0x000000060705723e */ /* 0x000fe200000000ff */
[C---:B------:R-:W-:Y:S01]  /*73f0*/  FFMA R8, R26.reuse, R28, R8 ;  /* 0x0000001c1a087223 */ /* 0x040fe20000000008 */
[----:B------:R-:W-:Y:S01]  /*7400*/  FFMA R9, R26, R29, R9 ;  /* 0x0000001d1a097223 */ /* 0x000fe20000000009 */
[C---:B------:R-:W-:Y:S01]  /*7410*/  FMUL R11, R24.reuse, R11 ;  /* 0x0000000b180b7220 */ /* 0x040fe20000400000 */
[C---:B------:R-:W-:Y:S01]  /*7420*/  FMUL R0, R24.reuse, R12 ;  /* 0x0000000c18007220 */ /* 0x040fe20000400000 */
[----:B------:R-:W-:Y:S01]  /*7430*/  FMUL R2, R24, R13 ;  /* 0x0000000d18027220 */ /* 0x000fe20000400000 */
[----:B------:R-:W-:Y:S01]  /*7440*/  FFMA R10, R26, R30, R10 ;  /* 0x0000001e1a0a7223 */ /* 0x000fe2000000000a */
[----:B------:R-:W-:Y:S01]  /*7450*/  FMUL R3, R24, R14 ;  /* 0x0000000e18037220 */ /* 0x000fe20000400000 */
[----:B------:R-:W-:Y:S01]  /*7460*/  F2FP.F16.F32.PACK_AB R6, R9, R8 ;  /* 0x000000080906723e */ /* 0x000fe200000000ff */
[----:B------:R-:W-:Y:S01]  /*7470*/  FFMA R11, R26, R31, R11 ;  /* 0x0000001f1a0b7223 */ /* 0x000fe2000000000b */
[C---:B------:R-:W-:Y:S01]  /*7480*/  FMUL R15, R24.reuse, R15 ;  /* 0x0000000f180f7220 */ /* 0x040fe20000400000 */
[----:B------:R-:W-:Y:S01]  /*7490*/  FMUL R12, R24, R16 ;  /* 0x00000010180c7220 */ /* 0x000fe20000400000 */
[----:B------:R-:W-:Y:S01]  /*74a0*/  FFMA R0, R26, R32, R0 ;  /* 0x000000201a007223 */ /* 0x000fe20000000000 */
[----:B------:R-:W-:Y:S01]  /*74b0*/  MOV R8, UR45 ;  /* 0x0000002d00087c02 */ /* 0x000fe20008000f00 */
[----:B------:R-:W-:Y:S01]  /*74c0*/  FMUL R13, R24, R17 ;  /* 0x00000011180d7220 */ /* 0x000fe20000400000 */
[----:B------:R-:W-:Y:S01]  /*74d0*/  FFMA R2, R26, R33, R2 ;  /* 0x000000211a027223 */ /* 0x000fe20000000002 */
[----:B------:R-:W-:Y:S01]  /*74e0*/  FMUL R14, R24, R18 ;  /* 0x00000012180e7220 */ /* 0x000fe20000400000 */
[C---:B------:R-:W-:Y:S01]  /*74f0*/  FFMA R3, R26.reuse, R34, R3 ;  /* 0x000000221a037223 */ /* 0x040fe20000000003 */
[----:B------:R-:W-:Y:S01]  /*7500*/  FFMA R15, R26, R35, R15 ;  /* 0x000000231a0f7223 */ /* 0x000fe2000000000f */
[----:B------:R-:W-:Y:S01]  /*7510*/  FMUL R19, R24, R19 ;  /* 0x0000001318137220 */ /* 0x000fe20000400000 */
[----:B------:R-:W-:Y:S01]  /*7520*/  FFMA R12, R26, R36, R12 ;  /* 0x000000241a0c7223 */ /* 0x000fe2000000000c */
        /* <DEDUP_REMOVED lines=22> */
[----:B------:R-:W-:Y:S02]  /*7690*/  ULEA UR5, UR45, UR44, 0xc ;  /* 0x0000002c2d057291 */ /* 0x000fe4000f8e60ff */
[----:B------:R-:W-:Y:S02]  /*76a0*/  UIADD3 UR9, UPT, UPT, UR49, 0x20, URZ ;  /* 0x0000002031097890 */ /* 0x000fe4000fffe0ff */
[----:B------:R-:W-:Y:S01]  /*76b0*/  UIADD3 UR8, UPT, UPT, UR5, 0x200, URZ ;  /* 0x0000020005087890 */ /* 0x000fe2000fffe0ff */
[----:B------:R-:W-:Y:S01]  /*76c0*/  UMOV UR10, UR50 ;  /* 0x00000032000a7c82 */ /* 0x000fe20008000000 */
[----:B------:R-:W-:Y:S01]  /*76d0*/  UMOV UR11, UR36 ;  /* 0x00000024000b7c82 */ /* 0x000fe20008000000 */
[----:B--2---:R-:W-:Y:S04]  /*76e0*/  UIADD3 UR4, UP0, UPT, UR6, 0x680, URZ ;  /* 0x0000068006047890 */ /* 0x004fe8000ff1e0ff */
[----:B------:R-:W-:Y:S09]  /*76f0*/  UIADD3.X UR5, UPT, UPT, URZ, UR7, URZ, UP0, !UPT ;  /* 0x00000007ff057290 */ /* 0x000ff200087fe4ff */
[----:B------:R2:W-:Y:S02]  /*7700*/  UTMASTG.3D [UR8], [UR4] ;  /* 0x00000008040073b5 */ /* 0x0005e40008010000 */
[----:B--2---:R0:W-:Y:S02]  /*7710*/  UTMACMDFLUSH ;  /* 0x00000000000079b7 */ /* 0x0041e40000000000 */
.L_x_123:
[----:B------:R-:W-:Y:S05]  /*7720*/  BSYNC.RECONVERGENT B0 ;  /* 0x0000000000007941 */ /* 0x000fea0003800200 */
.L_x_122:
[----:B------:R-:W-:Y:S01]  /*7730*/  UIADD3 UR4, UPT, UPT, UR45, 0x1, URZ ;  /* 0x000000012d047890 */ /* 0x000fe2000fffe0ff */
[----:B------:R-:W-:Y:S03]  /*7740*/  BSSY.RECONVERGENT B0, `(.L_x_124) ;  /* 0x0000008000007945 */ /* 0x000fe60003800200 */
[----:B------:R-:W-:Y:S04]  /*7750*/  UISETP.NE.AND UP0, UPT, UR4, 0x3, UPT ;  /* 0x000000030400788c */ /* 0x000fe8000bf05270 */
[----:B------:R-:W-:Y:S02]  /*7760*/  UISETP.EQ.XOR UP1, UPT, UR47, 0x3, !UP0 ;  /* 0x000000032f00788c */ /* 0x000fe4000c722a70 */
[----:B------:R-:W-:Y:S02]  /*7770*/  USEL UR46, UR4, URZ, UP0 ;  /* 0x000000ff042e7287 */ /* 0x000fe40008000000 */
[----:B------:R-:W-:Y:S04]  /*7780*/  USEL UR5, URZ, 0x1, !UP1 ;  /* 0x00000001ff057887 */ /* 0x000fe8000c800000 */
[----:B------:R-:W-:Y:S01]  /*7790*/  ULOP3.LUT UR55, UR55, UR5, URZ, 0x3c, !UPT ;  /* 0x0000000537377292 */ /* 0x000fe2000f8e3cff */
[----:B------:R-:W-:Y:S11]  /*77a0*/  @P0 BRA `(.L_x_125) ;  /* 0x0000000000040947 */ /* 0x000ff60003800000 */
[----:B------:R-:W-:Y:S04]  /*77b0*/  DEPBAR.LE SB0, 0x1 ;  /* 0x000080400000791a */ /* 0x000fe80000000000 */
.L_x_125:
[----:B------:R-:W-:Y:S05]  /*77c0*/  BSYNC.RECONVERGENT B0 ;  /* 0x0000000000007941 */ /* 0x000fea0003800200 */
.L_x_124:
[----:B------:R-:W-:Y:S01]  /*77d0*/  BAR.SYNC.DEFER_BLOCKING 0x1, 0x80 ;  /* 0x0042000000007b1d */ /* 0x000fe20000010000 */
[----:B------:R-:W-:Y:S01]  /*77e0*/  UISETP.NE.AND UP0, UPT, UR53, -0x2, UPT ;  /* 0xfffffffe3500788c */ /* 0x000fe2000bf05270 */
[----:B------:R-:W-:Y:S08]  /*77f0*/  IADD3 R22, PT, PT, R22, 0x1, RZ ;  /* 0x0000000116167810 */ /* 0x000ff00007ffe0ff */
[----:B------:R-:W-:Y:S05]  /*7800*/  BRA.U !UP0, `(.L_x_126) ;  /* 0x0000000108287547 */ /* 0x000fea000b800000 */
[----:B------:R-:W-:Y:S01]  /*7810*/  ISETP.NE.AND P0, PT, R61, RZ, PT ;  /* 0x000000ff3d00720c */ /* 0x000fe20003f05270 */
[----:B------:R-:W-:Y:S01]  /*7820*/  IMAD.U32 R2, RZ, RZ, UR52 ;  /* 0x00000034ff027e24 */ /* 0x000fe2000f8e00ff */
[----:B------:R-:W-:Y:S01]  /*7830*/  UIADD3 UR4, UPT, UPT, UR52, 0x1, URZ ;  /* 0x0000000134047890 */ /* 0x000fe2000fffe0ff */
[----:B------:R-:W-:Y:S03]  /*7840*/  IMAD.U32 R0, RZ, RZ, UR54 ;  /* 0x00000036ff007e24 */ /* 0x000fe6000f8e00ff */
[----:B------:R-:W-:Y:S04]  /*7850*/  UISETP.NE.AND UP0, UPT, UR4, 0x3, UPT ;  /* 0x000000030400788c */ /* 0x000fe8000bf05270 */
[----:B------:R-:W-:Y:S03]  /*7860*/  USEL UR52, UR4, URZ, UP0 ;  /* 0x000000ff04347287 */ /* 0x000fe60008000000 */
[----:B------:R-:W-:Y:S05]  /*7870*/  @P0 LEA R2, R2, UR44, 0x3 ;  /* 0x0000002c02020c11 */ /* 0x000fea000f8e18ff */
[----:B------:R-:W-:Y:S05]  /*7880*/  @P0 VIADD R2, R2, 0xe8 ;  /* 0x000000e802020836 */ /* 0x000fea0000000000 */
[----:B------:R-:W-:Y:S04]  /*7890*/  @P0 PRMT R0, R0, 0x654, R2 ;  /* 0x0000065400000816 */ /* 0x000fe80000000002 */
[----:B------:R2:W-:Y:S03]  /*78a0*/  @P0 SYNCS.ARRIVE.TRANS64.RED.A1T0 RZ, [R0+URZ], RZ ;  /* 0x000000ff00ff09a7 */ /* 0x0005e600081004ff */
.L_x_126:
[----:B------:R-:W-:Y:S01]  /*78b0*/  R2UR UR6, R60 ;  /* 0x000000003c0672ca */ /* 0x000fe200000e0000 */
[----:B------:R-:W-:Y:S01]  /*78c0*/  UIADD3 UR53, UPT, UPT, UR53, 0x2, URZ ;  /* 0x0000000235357890 */ /* 0x000fe2000fffe0ff */
[----:B------:R-:W-:Y:S02]  /*78d0*/  R2UR UR5, R47 ;  /* 0x000000002f0572ca */ /* 0x000fe400000e0000 */
[----:B------:R-:W-:Y:S02]  /*78e0*/  R2UR UR4, R48 ;  /* 0x00000000300472ca */ /* 0x000fe400000e0000 */
[----:B------:R-:W-:Y:S02]  /*78f0*/  R2UR UR36, R58 ;  /* 0x000000003a2472ca */ /* 0x000fe400000e0000 */
[----:B------:R-:W-:Y:S02]  /*7900*/  ISETP.NE.AND P0, PT, R51, 0x2, PT ;  /* 0x000000023300780c */ /* 0x000fe40003f05270 */
[----:B------:R-:W-:Y:S02]  /*7910*/  ISETP.NE.AND P1, PT, R22, 0x4, PT ;  /* 0x000000041600780c */ /* 0x000fe40003f25270 */
[----:B------:R-:W-:Y:S01]  /*7920*/  SEL R2, RZ, 0x1, P0 ;  /* 0x00000001ff027807 */ /* 0x000fe20000000000 */
[----:B------:R-:W-:Y:S01]  /*7930*/  UISETP.NE.AND UP0, UPT, UR6, URZ, UPT ;  /* 0x000000ff0600728c */ /* 0x000fe2000bf05270 */
[----:B--2---:R-:W-:Y:S01]  /*7940*/  SEL R0, RZ, 0x1, P1 ;  /* 0x00000001ff007807 */ /* 0x004fe20000800000 */
[----:B------:R-:W-:Y:S01]  /*7950*/  UIADD3 UR30, UPT, UPT, UR37, UR5, URZ ;  /* 0x00000005251e7290 */ /* 0x000fe2000fffe0ff */
[----:B------:R-:W-:Y:S01]  /*7960*/  LOP3.LUT R52, R52, R2, RZ, 0x3c, !PT ;  /* 0x0000000234347212 */ /* 0x000fe200078e3cff */
[----:B------:R-:W-:Y:S01]  /*7970*/  UIADD3 UR26, UPT, UPT, UR38, UR4, URZ ;  /* 0x00000004261a7290 */ /* 0x000fe2000fffe0ff */
[----:B------:R-:W-:Y:S02]  /*7980*/  LOP3.LUT R53, R53, R0, RZ, 0x3c, !PT ;  /* 0x0000000035357212 */ /* 0x000fe400078e3cff */
[----:B------:R-:W-:Y:S02]  /*7990*/  SEL R51, R51, RZ, P0 ;  /* 0x000000ff33337207 */ /* 0x000fe40000000000 */
[----:B------:R-:W-:Y:S01]  /*79a0*/  SEL R22, R22, RZ, P1 ;  /* 0x000000ff16167207 */ /* 0x000fe20000800000 */
[----:B------:R-:W-:Y:S06]  /*79b0*/  BRA.U UP0, `(.L_x_127) ;  /* 0xffffffdd005c7547 */ /* 0x000fec000b83ffff */
[----:B------:R-:W-:-:S13]  /*79c0*/  R2UR UR4, R49 ;  /* 0x00000000310472ca */ /* 0x000fda00000e0000 */
[----:B------:R-:W-:-:S09]  /*79d0*/  UISETP.NE.AND UP0, UPT, UR4, URZ, UPT ;  /* 0x000000ff0400728c */ /* 0x000fd2000bf05270 */
[----:B------:R-:W-:Y:S05]  /*79e0*/  BRA.U !UP0, `(.L_x_128) ;  /* 0x0000000108487547 */ /* 0x000fea000b800000 */
[----:B------:R-:W2:Y:S02]  /*79f0*/  LDCU.64 UR4, c[0x0][0x890] ;  /* 0x00011200ff0477ac */ /* 0x000ea40008000a00 */
[----:B--2---:R-:W-:-:S04]  /*7a00*/  UISETP.NE.U32.AND UP0, UPT, UR4, URZ, UPT ;  /* 0x000000ff0400728c */ /* 0x004fc8000bf05070 */
[----:B------:R-:W-:-:S09]  /*7a10*/  UISETP.NE.AND.EX UP0, UPT, UR5, URZ, UPT, UP0 ;  /* 0x000000ff0500728c */ /* 0x000fd2000bf05300 */
[----:B------:R-:W-:Y:S05]  /*7a20*/  BRA.U UP0, `(.L_x_129) ;  /* 0x00000001000c7547 */ /* 0x000fea000b800000 */
[----:B------:R-:W-:-:S13]  /*7a30*/  FSETP.NEU.AND P0, PT, R26, RZ, PT ;  /* 0x000000ff1a00720b */ /* 0x000fda0003f0d000 */
[----:B------:R-:W-:Y:S05]  /*7a40*/  @!P0 EXIT ;  /* 0x000000000000894d */ /* 0x000fea0003800000 */
[----:B------:R-:W-:Y:S05]  /*7a50*/  BRA `(.L_x_128) ;  /* 0x00000000002c7947 */ /* 0x000fea0003800000 */
.L_x_129:
[----:B------:R-:W-:Y:S01]  /*7a60*/  ISETP.NE.AND P0, PT, R50, RZ, PT ;  /* 0x000000ff3200720c */ /* 0x000fe20003f05270 */
[----:B------:R-:W-:-:S12]  /*7a70*/  BSSY.RECONVERGENT B0, `(.L_x_128) ;  /* 0x0000009000007945 */ /* 0x000fd80003800200 */
[----:B------:R-:W-:Y:S05]  /*7a80*/  @P0 BRA `(.L_x_130) ;  /* 0x0000000000140947 */ /* 0x000fea0003800000 */
[----:B------:R-:W2:Y:S02]  /*7a90*/  LDCU.64 UR4, c[0x0][0x888] ;  /* 0x00011100ff0477ac */ /* 0x000ea40008000a00 */
[----:B--2---:R-:W-:-:S04]  /*7aa0*/  ISETP.NE.U32.AND P0, PT, RZ, UR4, PT ;  /* 0x00000004ff007c0c */ /* 0x004fc8000bf05070 */
[----:B------:R-:W-:-:S13]  /*7ab0*/  ISETP.NE.AND.EX P0, PT, RZ, UR5, PT, P0 ;  /* 0x00000005ff007c0c */ /* 0x000fda000bf05300 */
[----:B------:R-:W-:Y:S05]  /*7ac0*/  @!P0 EXIT ;  /* 0x000000000000894d */ /* 0x000fea0003800000 */
[----:B------:R-:W-:Y:S05]  /*7ad0*/  BRA `(.L_x_131) ;  /* 0x0000000000087947 */ /* 0x000fea0003800000 */
.L_x_130:
[----:B------:R-:W-:-:S13]  /*7ae0*/  FSETP.NEU.AND P0, PT, R26, RZ, PT ;  /* 0x000000ff1a00720b */ /* 0x000fda0003f0d000 */
[----:B------:R-:W-:Y:S05]  /*7af0*/  @!P0 EXIT ;  /* 0x000000000000894d */ /* 0x000fea0003800000 */
.L_x_131:
[----:B------:R-:W-:Y:S05]  /*7b00*/  BSYNC.RECONVERGENT B0 ;  /* 0x0000000000007941 */ /* 0x000fea0003800200 */
.L_x_128:
[----:B------:R-:W-:Y:S01]  /*7b10*/  ULEA UR4, UR52, UR44, 0x3 ;  /* 0x0000002c34047291 */ /* 0x000fe2000f8e18ff */
[----:B------:R-:W-:-:S04]  /*7b20*/  DEPBAR.LE SB0, 0x0 ;  /* 0x000080000000791a */ /* 0x000fc80000000000 */
[----:B------:R-:W-:-:S04]  /*7b30*/  UIADD3 UR4, UPT, UPT, UR4, 0xe8, URZ ;  /* 0x000000e804047890 */ /* 0x000fc8000fffe0ff */
[----:B------:R-:W-:-:S09]  /*7b40*/  UPRMT UR4, UR54, 0x654, UR4 ;  /* 0x0000065436047896 */ /* 0x000fd20008000004 */
[----:B------:R-:W-:Y:S01]  /*7b50*/  SYNCS.ARRIVE.TRANS64.RED.A1T0 RZ, [UR4], RZ ;  /* 0x000000ffffff79a7 */ /* 0x000fe20008100404 */
[----:B------:R-:W-:Y:S05]  /*7b60*/  EXIT ;  /* 0x000000000000794d */ /* 0x000fea0003800000 */
.L_x_25:
[----:B--2---:R2:W3:Y:S02]  /*7b70*/  SYNCS.PHASECHK.TRANS64.TRYWAIT P0, [R0+URZ+0x180], R2 ;  /* 0x00018002000075a7 */ /* 0x0044e400080011ff */
[----:B---3--:R-:W-:Y:S05]  /*7b80*/  @!P0 NANOSLEEP.SYNCS 0x989680 ;  /* 0x009896800000895d */ /* 0x008fea0003900000 */
[----:B------:R-:W3:Y:S02]  /*7b90*/  @!P0 SYNCS.PHASECHK.TRANS64 P0, [R0+URZ+0x180], R2 ;  /* 0x00018002000085a7 */ /* 0x000ee400080010ff */
[----:B---3--:R-:W-:Y:S05]  /*7ba0*/  @!P0 BRA `(.L_x_25) ;  /* 0xfffffffc00f08947 */ /* 0x008fea000383ffff */
[----:B------:R-:W-:Y:S05]  /*7bb0*/  BRA `(.L_x_132) ;  /* 0xffffff9c00907947 */ /* 0x000fea000383ffff */
.L_x_28:
[----:B-1----:R-:W-:-:S07]  /*7bc0*/  MOV R0, UR33 ;  /* 0x0000002100007c02 */ /* 0x002fce0008000f00 */
.L_x_133:
[----:B-1----:R1:W2:Y:S02]  /*7bd0*/  SYNCS.PHASECHK.TRANS64.TRYWAIT P0, [R0+URZ+0x68], R3 ;  /* 0x00006803000075a7 */ /* 0x0022a400080011ff */
[----:B--2---:R-:W-:Y:S05]  /*7be0*/  @!P0 NANOSLEEP.SYNCS 0x989680 ;  /* 0x009896800000895d */ /* 0x004fea0003900000 */
[----:B------:R-:W2:Y:S02]  /*7bf0*/  @!P0 SYNCS.PHASECHK.TRANS64 P0, [R0+URZ+0x68], R3 ;  /* 0x00006803000085a7 */ /* 0x000ea400080010ff */
[----:B--2---:R-:W-:Y:S05]  /*7c00*/  @!P0 BRA `(.L_x_133) ;  /* 0xfffffffc00f08947 */ /* 0x004fea000383ffff */
[----:B------:R-:W-:Y:S05]  /*7c10*/  BRA `(.L_x_27) ;  /* 0xffffff9c00d87947 */ /* 0x000fea000383ffff */
.L_x_35:
[----:B-1----:R-:W-:-:S07]  /*7c20*/  MOV R0, UR17 ;  /* 0x0000001100007c02 */ /* 0x002fce0008000f00 */
.L_x_134:
[----:B-1----:R1:W2:Y:S02]  /*7c30*/  SYNCS.PHASECHK.TRANS64.TRYWAIT P0, [R0+URZ+0x68], R3 ;  /* 0x00006803000075a7 */ /* 0x0022a400080011ff */
[----:B--2---:R-:W-:Y:S05]  /*7c40*/  @!P0 NANOSLEEP.SYNCS 0x989680 ;  /* 0x009896800000895d */ /* 0x004fea0003900000 */
[----:B------:R-:W2:Y:S02]  /*7c50*/  @!P0 SYNCS.PHASECHK.TRANS64 P0, [R0+URZ+0x68], R3 ;  /* 0x00006803000085a7 */ /* 0x000ea400080010ff */
[----:B--2---:R-:W-:Y:S05]  /*7c60*/  @!P0 BRA `(.L_x_134) ;  /* 0xfffffffc00f08947 */ /* 0x004fea000383ffff */
[----:B------:R-:W-:Y:S05]  /*7c70*/  BRA `(.L_x_34) ;  /* 0xffffffa000947947 */ /* 0x000fea000383ffff */
.L_x_40:
[----:B-1----:R1:W2:Y:S02]  /*7c80*/  SYNCS.PHASECHK.TRANS64.TRYWAIT P0, [R3+URZ+0x110], R0 ;  /* 0x00011000030075a7 */ /* 0x0022a400080011ff */
[----:B--2---:R-:W-:Y:S05]  /*7c90*/  @!P0 NANOSLEEP.SYNCS 0x989680 ;  /* 0x009896800000895d */ /* 0x004fea0003900000 */
[----:B------:R-:W2:Y:S02]  /*7ca0*/  @!P0 SYNCS.PHASECHK.TRANS64 P0, [R3+URZ+0x110], R0 ;  /* 0x00011000030085a7 */ /* 0x000ea400080010ff */
[----:B--2---:R-:W-:Y:S05]  /*7cb0*/  @!P0 BRA `(.L_x_40) ;  /* 0xfffffffc00f08947 */ /* 0x004fea000383ffff */
[----:B------:R-:W-:Y:S05]  /*7cc0*/  BRA `(.L_x_135) ;  /* 0xffffffa400387947 */ /* 0x000fea000383ffff */
.L_x_44:
[----:B------:R-:W-:-:S07]  /*7cd0*/  MOV R0, UR4 ;  /* 0x0000000400007c02 */ /* 0x000fce0008000f00 */
.L_x_136:
[----:B-1----:R1:W2:Y:S02]  /*7ce0*/  SYNCS.PHASECHK.TRANS64.TRYWAIT P0, [R0+URZ], R2 ;  /* 0x00000002000075a7 */ /* 0x0022a400080011ff */
[----:B--2---:R-:W-:Y:S05]  /*7cf0*/  @!P0 NANOSLEEP.SYNCS 0x989680 ;  /* 0x009896800000895d */ /* 0x004fea0003900000 */
[----:B------:R-:W2:Y:S02]  /*7d00*/  @!P0 SYNCS.PHASECHK.TRANS64 P0, [R0+URZ], R2 ;  /* 0x00000002000085a7 */ /* 0x000ea400080010ff */
[----:B--2---:R-:W-:Y:S05]  /*7d10*/  @!P0 BRA `(.L_x_136) ;  /* 0xfffffffc00f08947 */ /* 0x004fea000383ffff */
[----:B------:R-:W-:Y:S05]  /*7d20*/  BRA `(.L_x_137) ;  /* 0xffffffa800e47947 */ /* 0x000fea000383ffff */
.L_x_45:
[----:B------:R-:W-:-:S07]  /*7d30*/  MOV R0, UR5 ;  /* 0x0000000500007c02 */ /* 0x000fce0008000f00 */
.L_x_138:
[----:B-1----:R1:W2:Y:S02]  /*7d40*/  SYNCS.PHASECHK.TRANS64.TRYWAIT P0, [R0+URZ], R3 ;  /* 0x00000003000075a7 */ /* 0x0022a400080011ff */
[----:B--2---:R-:W-:Y:S05]  /*7d50*/  @!P0 NANOSLEEP.SYNCS 0x989680 ;  /* 0x009896800000895d */ /* 0x004fea0003900000 */
[----:B------:R-:W2:Y:S02]  /*7d60*/  @!P0 SYNCS.PHASECHK.TRANS64 P0, [R0+URZ], R3 ;  /* 0x00000003000085a7 */ /* 0x000ea400080010ff */
[----:B--2---:R-:W-:Y:S05]  /*7d70*/  @!P0 BRA `(.L_x_138) ;  /* 0xfffffffc00f08947 */ /* 0x004fea000383ffff */
[----:B------:R-:W-:Y:S05]  /*7d80*/  BRA `(.L_x_139) ;  /* 0xffffffa800f07947 */ /* 0x000fea000383ffff */
.L_x_46:
[----:B------:R-:W-:-:S07]  /*7d90*/  MOV R0, UR5 ;  /* 0x0000000500007c02 */ /* 0x000fce0008000f00 */
.L_x_140:
[----:B-1----:R1:W2:Y:S02]  /*7da0*/  SYNCS.PHASECHK.TRANS64.TRYWAIT P0, [R0+URZ], R3 ;  /* 0x00000003000075a7 */ /* 0x0022a400080011ff */
[----:B--2---:R-:W-:Y:S05]  /*7db0*/  @!P0 NANOSLEEP.SYNCS 0x989680 ;  /* 0x009896800000895d */ /* 0x004fea0003900000 */
[----:B------:R-:W2:Y:S02]  /*7dc0*/  @!P0 SYNCS.PHASECHK.TRANS64 P0, [R0+URZ], R3 ;  /* 0x00000003000085a7 */ /* 0x000ea400080010ff */
[----:B--2---:R-:W-:Y:S05]  /*7dd0*/  @!P0 BRA `(.L_x_140) ;  /* 0xfffffffc00f08947 */ /* 0x004fea000383ffff */
[----:B------:R-:W-:Y:S05]  /*7de0*/  BRA `(.L_x_141) ;  /* 0xffffffa800fc7947 */ /* 0x000fea000383ffff */
.L_x_47:
[----:B------:R-:W-:-:S07]  /*7df0*/  MOV R0, UR5 ;  /* 0x0000000500007c02 */ /* 0x000fce0008000f00 */
.L_x_142:
[----:B-1----:R1:W2:Y:S02]  /*7e00*/  SYNCS.PHASECHK.TRANS64.TRYWAIT P0, [R0+URZ], R3 ;  /* 0x00000003000075a7 */ /* 0x0022a400080011ff */
[----:B--2---:R-:W-:Y:S05]  /*7e10*/  @!P0 NANOSLEEP.SYNCS 0x989680 ;  /* 0x009896800000895d */ /* 0x004fea0003900000 */
[----:B------:R-:W2:Y:S02]  /*7e20*/  @!P0 SYNCS.PHASECHK.TRANS64 P0, [R0+URZ], R3 ;  /* 0x00000003000085a7 */ /* 0x000ea400080010ff */
[----:B--2---:R-:W-:Y:S05]  /*7e30*/  @!P0 BRA `(.L_x_142) ;  /* 0xfffffffc00f08947 */ /* 0x004fea000383ffff */
[----:B------:R-:W-:Y:S05]  /*7e40*/  BRA `(.L_x_143) ;  /* 0xffffffac00087947 */ /* 0x000fea000383ffff */
.L_x_48:
[----:B------:R-:W-:-:S07]  /*7e50*/  MOV R0, UR5 ;  /* 0x0000000500007c02 */ /* 0x000fce0008000f00 */
.L_x_144:
[----:B-1----:R1:W2:Y:S02]  /*7e60*/  SYNCS.PHASECHK.TRANS64.TRYWAIT P0, [R0+URZ], R3 ;  /* 0x00000003000075a7 */ /* 0x0022a400080011ff */
[----:B--2---:R-:W-:Y:S05]  /*7e70*/  @!P0 NANOSLEEP.SYNCS 0x989680 ;  /* 0x009896800000895d */ /* 0x004fea0003900000 */
[----:B------:R-:W2:Y:S02]  /*7e80*/  @!P0 SYNCS.PHASECHK.TRANS64 P0, [R0+URZ], R3 ;  /* 0x00000003000085a7 */ /* 0x000ea400080010ff */
[----:B--2---:R-:W-:Y:S05]  /*7e90*/  @!P0 BRA `(.L_x_144) ;  /* 0xfffffffc00f08947 */ /* 0x004fea000383ffff */
[----:B------:R-:W-:Y:S05]  /*7ea0*/  BRA `(.L_x_145) ;  /* 0xffffffac00147947 */ /* 0x000fea000383ffff */
.L_x_49:
[----:B------:R-:W-:-:S07]  /*7eb0*/  MOV R0, UR5 ;  /* 0x0000000500007c02 */ /* 0x000fce0008000f00 */
.L_x_146:
[----:B-1----:R1:W2:Y:S02]  /*7ec0*/  SYNCS.PHASECHK.TRANS64.TRYWAIT P0, [R0+URZ], R3 ;  /* 0x00000003000075a7 */ /* 0x0022a400080011ff */
[----:B--2---:R-:W-:Y:S05]  /*7ed0*/  @!P0 NANOSLEEP.SYNCS 0x989680 ;  /* 0x009896800000895d */ /* 0x004fea0003900000 */
[----:B------:R-:W2:Y:S02]  /*7ee0*/  @!P0 SYNCS.PHASECHK.TRANS64 P0, [R0+URZ], R3 ;  /* 0x00000003000085a7 */ /* 0x000ea400080010ff */
[----:B--2---:R-:W-:Y:S05]  /*7ef0*/  @!P0 BRA `(.L_x_146) ;  /* 0xfffffffc00f08947 */ /* 0x004fea000383ffff */
[----:B------:R-:W-:Y:S05]  /*7f00*/  BRA `(.L_x_147) ;  /* 0xffffffac00207947 */ /* 0x000fea000383ffff */
.L_x_50:
[----:B------:R-:W-:-:S07]  /*7f10*/  MOV R0, UR5 ;  /* 0x0000000500007c02 */ /* 0x000fce0008000f00 */
.L_x_148:
[----:B-1----:R1:W2:Y:S02]  /*7f20*/  SYNCS.PHASECHK.TRANS64.TRYWAIT P0, [R0+URZ], R3 ;  /* 0x00000003000075a7 */ /* 0x0022a400080011ff */
[----:B--2---:R-:W-:Y:S05]  /*7f30*/  @!P0 NANOSLEEP.SYNCS 0x989680 ;  /* 0x009896800000895d */ /* 0x004fea0003900000 */
[----:B------:R-:W2:Y:S02]  /*7f40*/  @!P0 SYNCS.PHASECHK.TRANS64 P0, [R0+URZ], R3 ;  /* 0x00000003000085a7 */ /* 0x000ea400080010ff */
[----:B--2---:R-:W-:Y:S05]  /*7f50*/  @!P0 BRA `(.L_x_148) ;  /* 0xfffffffc00f08947 */ /* 0x004fea000383ffff */
[----:B------:R-:W-:Y:S05]  /*7f60*/  BRA `(.L_x_149) ;  /* 0xffffffac002c7947 */ /* 0x000fea000383ffff */
.L_x_51:
[----:B------:R-:W-:-:S07]  /*7f70*/  MOV R0, UR5 ;  /* 0x0000000500007c02 */ /* 0x000fce0008000f00 */
.L_x_150:
[----:B-1----:R1:W2:Y:S02]  /*7f80*/  SYNCS.PHASECHK.TRANS64.TRYWAIT P0, [R0+URZ], R3 ;  /* 0x00000003000075a7 */ /* 0x0022a400080011ff */
[----:B--2---:R-:W-:Y:S05]  /*7f90*/  @!P0 NANOSLEEP.SYNCS 0x989680 ;  /* 0x009896800000895d */ /* 0x004fea0003900000 */
[----:B------:R-:W2:Y:S02]  /*7fa0*/  @!P0 SYNCS.PHASECHK.TRANS64 P0, [R0+URZ], R3 ;  /* 0x00000003000085a7 */ /* 0x000ea400080010ff */
[----:B--2---:R-:W-:Y:S05]  /*7fb0*/  @!P0 BRA `(.L_x_150) ;  /* 0xfffffffc00f08947 */ /* 0x004fea000383ffff */
[----:B------:R-:W-:Y:S05]  /*7fc0*/  BRA `(.L_x_151) ;  /* 0xffffffac00387947 */ /* 0x000fea000383ffff */
.L_x_52:
[----:B------:R-:W-:-:S07]  /*7fd0*/  MOV R0, UR5 ;  /* 0x0000000500007c02 */ /* 0x000fce0008000f00 */
.L_x_152:
[----:B-1----:R1:W2:Y:S02]  /*7fe0*/  SYNCS.PHASECHK.TRANS64.TRYWAIT P0, [R0+URZ], R3 ;  /* 0x00000003000075a7 */ /* 0x0022a400080011ff */
[----:B--2---:R-:W-:Y:S05]  /*7ff0*/  @!P0 NANOSLEEP.SYNCS 0x989680 ;  /* 0x009896800000895d */ /* 0x004fea0003900000 */
[----:B------:R-:W2:Y:S02]  /*8000*/  @!P0 SYNCS.PHASECHK.TRANS64 P0, [R0+URZ], R3 ;  /* 0x00000003000085a7 */ /* 0x000ea400080010ff */
[----:B--2---:R-:W-:Y:S05]  /*8010*/  @!P0 BRA `(.L_x_152) ;  /* 0xfffffffc00f08947 */ /* 0x004fea000383ffff */
[----:B------:R-:W-:Y:S05]  /*8020*/  BRA `(.L_x_153) ;  /* 0xffffffac00447947 */ /* 0x000fea000383ffff */
.L_x_53:
[----:B------:R-:W-:-:S07]  /*8030*/  MOV R0, UR5 ;  /* 0x0000000500007c02 */ /* 0x000fce0008000f00 */
.L_x_154:
[----:B-1----:R1:W2:Y:S02]  /*8040*/  SYNCS.PHASECHK.TRANS64.TRYWAIT P0, [R0+URZ], R3 ;  /* 0x00000003000075a7 */ /* 0x0022a400080011ff */
[----:B--2---:R-:W-:Y:S05]  /*8050*/  @!P0 NANOSLEEP.SYNCS 0x989680 ;  /* 0x009896800000895d */ /* 0x004fea0003900000 */
[----:B------:R-:W2:Y:S02]  /*8060*/  @!P0 SYNCS.PHASECHK.TRANS64 P0, [R0+URZ], R3 ;  /* 0x00000003000085a7 */ /* 0x000ea400080010ff */
[----:B--2---:R-:W-:Y:S05]  /*8070*/  @!P0 BRA `(.L_x_154) ;  /* 0xfffffffc00f08947 */ /* 0x004fea000383ffff */
[----:B------:R-:W-:Y:S05]  /*8080*/  BRA `(.L_x_155) ;  /* 0xffffffac00507947 */ /* 0x000fea000383ffff */
.L_x_54:
[----:B------:R-:W-:-:S07]  /*8090*/  MOV R0, UR5 ;  /* 0x0000000500007c02 */ /* 0x000fce0008000f00 */
.L_x_156:
[----:B-1----:R1:W2:Y:S02]  /*80a0*/  SYNCS.PHASECHK.TRANS64.TRYWAIT P0, [R0+URZ], R3 ;  /* 0x00000003000075a7 */ /* 0x0022a400080011ff */
[----:B--2---:R-:W-:Y:S05]  /*80b0*/  @!P0 NANOSLEEP.SYNCS 0x989680 ;  /* 0x009896800000895d */ /* 0x004fea0003900000 */
[----:B------:R-:W2:Y:S02]  /*80c0*/  @!P0 SYNCS.PHASECHK.TRANS64 P0, [R0+URZ], R3 ;  /* 0x00000003000085a7 */ /* 0x000ea400080010ff */
[----:B--2---:R-:W-:Y:S05]  /*80d0*/  @!P0 BRA `(.L_x_156) ;  /* 0xfffffffc00f08947 */ /* 0x004fea000383ffff */
[----:B------:R-:W-:Y:S05]  /*80e0*/  BRA `(.L_x_157) ;  /* 0xffffffac005c7947 */ /* 0x000fea000383ffff */
.L_x_55:
[----:B------:R-:W-:-:S07]  /*80f0*/  MOV R0, UR5 ;  /* 0x0000000500007c02 */ /* 0x000fce0008000f00 */
.L_x_158:
[----:B-1----:R1:W2:Y:S02]  /*8100*/  SYNCS.PHASECHK.TRANS64.TRYWAIT P0, [R0+URZ], R3 ;  /* 0x00000003000075a7 */ /* 0x0022a400080011ff */
[----:B--2---:R-:W-:Y:S05]  /*8110*/  @!P0 NANOSLEEP.SYNCS 0x989680 ;  /* 0x009896800000895d */ /* 0x004fea0003900000 */
[----:B------:R-:W2:Y:S02]  /*8120*/  @!P0 SYNCS.PHASECHK.TRANS64 P0, [R0+URZ], R3 ;  /* 0x00000003000085a7 */ /* 0x000ea400080010ff */
[----:B--2---:R-:W-:Y:S05]  /*8130*/  @!P0 BRA `(.L_x_158) ;  /* 0xfffffffc00f08947 */ /* 0x004fea000383ffff */
[----:B------:R-:W-:Y:S05]  /*8140*/  BRA `(.L_x_159) ;  /* 0xffffffac00687947 */ /* 0x000fea000383ffff */
.L_x_58:
[----:B-1----:R1:W2:Y:S02]  /*8150*/  SYNCS.PHASECHK.TRANS64.TRYWAIT P0, [R2+URZ+0x170], R4 ;  /* 0x00017004020075a7 */ /* 0x0022a400080011ff */
[----:B--2---:R-:W-:Y:S05]  /*8160*/  @!P0 NANOSLEEP.SYNCS 0x989680 ;  /* 0x009896800000895d */ /* 0x004fea0003900000 */
[----:B------:R-:W2:Y:S02]  /*8170*/  @!P0 SYNCS.PHASECHK.TRANS64 P0, [R2+URZ+0x170], R4 ;  /* 0x00017004020085a7 */ /* 0x000ea400080010ff */
[----:B--2---:R-:W-:Y:S05]  /*8180*/  @!P0 BRA `(.L_x_58) ;  /* 0xfffffffc00f08947 */ /* 0x004fea000383ffff */
[----:B------:R-:W-:Y:S05]  /*8190*/  BRA `(.L_x_160) ;  /* 0xffffffac00c47947 */ /* 0x000fea000383ffff */
.L_x_59:
[----:B------:R-:W-:-:S07]  /*81a0*/  MOV R2, UR4 ;  /* 0x0000000400027c02 */ /* 0x000fce0008000f00 */
.L_x_161:
[----:B-1----:R1:W2:Y:S02]  /*81b0*/  SYNCS.PHASECHK.TRANS64.TRYWAIT P0, [R2+URZ+0x120], R5 ;  /* 0x00012005020075a7 */ /* 0x0022a400080011ff */
[----:B--2---:R-:W-:Y:S05]  /*81c0*/  @!P0 NANOSLEEP.SYNCS 0x989680 ;  /* 0x009896800000895d */ /* 0x004fea0003900000 */
[----:B------:R-:W2:Y:S02]  /*81d0*/  @!P0 SYNCS.PHASECHK.TRANS64 P0, [R2+URZ+0x120], R5 ;  /* 0x00012005020085a7 */ /* 0x000ea400080010ff */
[----:B--2---:R-:W-:Y:S05]  /*81e0*/  @!P0 BRA `(.L_x_161) ;  /* 0xfffffffc00f08947 */ /* 0x004fea000383ffff */
[----:B------:R-:W-:Y:S05]  /*81f0*/  BRA `(.L_x_162) ;  /* 0xffffffac00d47947 */ /* 0x000fea000383ffff */
.L_x_60:
[----:B-1----:R1:W2:Y:S02]  /*8200*/  SYNCS.PHASECHK.TRANS64.TRYWAIT P1, [R2+URZ+0x110], R4 ;  /* 0x00011004020075a7 */ /* 0x0022a400080211ff */
[----:B--2---:R-:W-:Y:S05]  /*8210*/  @!P1 NANOSLEEP.SYNCS 0x989680 ;  /* 0x009896800000995d */ /* 0x004fea0003900000 */
[----:B------:R-:W2:Y:S02]  /*8220*/  @!P1 SYNCS.PHASECHK.TRANS64 P1, [R2+URZ+0x110], R4 ;  /* 0x00011004020095a7 */ /* 0x000ea400080210ff */
[----:B--2---:R-:W-:Y:S05]  /*8230*/  @!P1 BRA `(.L_x_60) ;  /* 0xfffffffc00f09947 */ /* 0x004fea000383ffff */
[----:B------:R-:W-:Y:S05]  /*8240*/  BRA `(.L_x_163) ;  /* 0xffffffb000047947 */ /* 0x000fea000383ffff */
.L_x_63:
[----:B------:R-:W-:-:S07]  /*8250*/  MOV R0, UR4 ;  /* 0x0000000400007c02 */ /* 0x000fce0008000f00 */
.L_x_164:
[----:B-1----:R1:W2:Y:S02]  /*8260*/  SYNCS.PHASECHK.TRANS64.TRYWAIT P0, [R0+URZ+0x120], R2 ;  /* 0x00012002000075a7 */ /* 0x0022a400080011ff */
[----:B--2---:R-:W-:Y:S05]  /*8270*/  @!P0 NANOSLEEP.SYNCS 0x989680 ;  /* 0x009896800000895d */ /* 0x004fea0003900000 */
[----:B------:R-:W2:Y:S02]  /*8280*/  @!P0 SYNCS.PHASECHK.TRANS64 P0, [R0+URZ+0x120], R2 ;  /* 0x00012002000085a7 */ /* 0x000ea400080010ff */
[----:B--2---:R-:W-:Y:S05]  /*8290*/  @!P0 BRA `(.L_x_164) ;  /* 0xfffffffc00f08947 */ /* 0x004fea000383ffff */
[----:B------:R-:W-:Y:S05]  /*82a0*/  BRA `(.L_x_62) ;  /* 0xffffffb000587947 */ /* 0x000fea000383ffff */
.L_x_70:
[----:B-1----:R1:W2:Y:S02]  /*82b0*/  SYNCS.PHASECHK.TRANS64.TRYWAIT P1, [R0+URZ+0x110], R2 ;  /* 0x00011002000075a7 */ /* 0x0022a400080211ff */
[----:B--2---:R-:W-:Y:S05]  /*82c0*/  @!P1 NANOSLEEP.SYNCS 0x989680 ;  /* 0x009896800000995d */ /* 0x004fea0003900000 */
[----:B------:R-:W2:Y:S02]  /*82d0*/  @!P1 SYNCS.PHASECHK.TRANS64 P1, [R0+URZ+0x110], R2 ;  /* 0x00011002000095a7 */ /* 0x000ea400080210ff */
[----:B--2---:R-:W-:Y:S05]  /*82e0*/  @!P1 BRA `(.L_x_70) ;  /* 0xfffffffc00f09947 */ /* 0x004fea000383ffff */
[----:B------:R-:W-:Y:S05]  /*82f0*/  BRA `(.L_x_165) ;  /* 0xffffffb400cc7947 */ /* 0x000fea000383ffff */
.L_x_71:
[----:B------:R-:W-:-:S07]  /*8300*/  MOV R2, UR31 ;  /* 0x0000001f00027c02 */ /* 0x000fce0008000f00 */
.L_x_166:
[----:B-1----:R1:W2:Y:S02]  /*8310*/  SYNCS.PHASECHK.TRANS64.TRYWAIT P0, [R2+URZ+0x150], R0 ;  /* 0x00015000020075a7 */ /* 0x0022a400080011ff */
[----:B--2---:R-:W-:Y:S05]  /*8320*/  @!P0 NANOSLEEP.SYNCS 0x989680 ;  /* 0x009896800000895d */ /* 0x004fea0003900000 */
[----:B------:R-:W2:Y:S02]  /*8330*/  @!P0 SYNCS.PHASECHK.TRANS64 P0, [R2+URZ+0x150], R0 ;  /* 0x00015000020085a7 */ /* 0x000ea400080010ff */
[----:B--2---:R-:W-:Y:S05]  /*8340*/  @!P0 BRA `(.L_x_166) ;  /* 0xfffffffc00f08947 */ /* 0x004fea000383ffff */
[----:B------:R-:W-:Y:S05]  /*8350*/  BRA `(.L_x_167) ;  /* 0xffffffb8001c7947 */ /* 0x000fea000383ffff */
.L_x_74:
[----:B------:R-:W-:Y:S07]  /*8360*/  MOV R0, UR5 ;  /* 0x0000000500007c02 */ /* 0x000fee0008000f00 */
.L_x_168:
[----:B-1----:R1:W2:Y:S02]  /*8370*/  SYNCS.PHASECHK.TRANS64.TRYWAIT P0, [R0+URZ], R2 ;  /* 0x00000002000075a7 */ /* 0x0022a400080011ff */
[----:B--2---:R-:W-:Y:S05]  /*8380*/  @!P0 NANOSLEEP.SYNCS 0x989680 ;  /* 0x009896800000895d */ /* 0x004fea0003900000 */
[----:B------:R-:W2:Y:S02]  /*8390*/  @!P0 SYNCS.PHASECHK.TRANS64 P0, [R0+URZ], R2 ;  /* 0x00000002000085a7 */ /* 0x000ea400080010ff */
[----:B--2---:R-:W-:Y:S05]  /*83a0*/  @!P0 BRA `(.L_x_168) ;  /* 0xfffffffc00f08947 */ /* 0x004fea000383ffff */
[----:B------:R-:W-:Y:S05]  /*83b0*/  BRA `(.L_x_73) ;  /* 0xffffffb800387947 */ /* 0x000fea000383ffff */
.L_x_77:
[----:B------:R-:W-:-:S07]  /*83c0*/  MOV R0, UR4 ;  /* 0x0000000400007c02 */ /* 0x000fce0008000f00 */
.L_x_169:
[----:B--2---:R2:W4:Y:S02]  /*83d0*/  SYNCS.PHASECHK.TRANS64.TRYWAIT P0, [R0+URZ], R2 ;  /* 0x00000002000075a7 */ /* 0x00452400080011ff */
[----:B----4-:R-:W-:Y:S05]  /*83e0*/  @!P0 NANOSLEEP.SYNCS 0x989680 ;  /* 0x009896800000895d */ /* 0x010fea0003900000 */
[----:B------:R-:W4:Y:S02]  /*83f0*/  @!P0 SYNCS.PHASECHK.TRANS64 P0, [R0+URZ], R2 ;  /* 0x00000002000085a7 */ /* 0x000f2400080010ff */
[----:B----4-:R-:W-:Y:S05]  /*8400*/  @!P0 BRA `(.L_x_169) ;  /* 0xfffffffc00f08947 */ /* 0x010fea000383ffff */
[----:B------:R-:W-:Y:S05]  /*8410*/  BRA `(.L_x_170) ;  /* 0xffffffbc00147947 */ /* 0x000fea000383ffff */
.L_x_78:
[----:B------:R-:W-:-:S07]  /*8420*/  MOV R0, UR5 ;  /* 0x0000000500007c02 */ /* 0x000fce0008000f00 */
.L_x_171:
[----:B-1----:R1:W2:Y:S02]  /*8430*/  SYNCS.PHASECHK.TRANS64.TRYWAIT P0, [R0+URZ], R3 ;  /* 0x00000003000075a7 */ /* 0x0022a400080011ff */
[----:B--2---:R-:W-:Y:S05]  /*8440*/  @!P0 NANOSLEEP.SYNCS 0x989680 ;  /* 0x009896800000895d */ /* 0x004fea0003900000 */
[----:B------:R-:W2:Y:S02]  /*8450*/  @!P0 SYNCS.PHASECHK.TRANS64 P0, [R0+URZ], R3 ;  /* 0x00000003000085a7 */ /* 0x000ea400080010ff */
[----:B--2---:R-:W-:Y:S05]  /*8460*/  @!P0 BRA `(.L_x_171) ;  /* 0xfffffffc00f08947 */ /* 0x004fea000383ffff */
[----:B------:R-:W-:Y:S05]  /*8470*/  BRA `(.L_x_172) ;  /* 0xffffffbc00207947 */ /* 0x000fea000383ffff */
.L_x_79:
[----:B------:R-:W-:-:S07]  /*8480*/  MOV R0, UR5 ;  /* 0x0000000500007c02 */ /* 0x000fce0008000f00 */
.L_x_173:
[----:B-1----:R1:W2:Y:S02]  /*8490*/  SYNCS.PHASECHK.TRANS64.TRYWAIT P0, [R0+URZ], R3 ;  /* 0x00000003000075a7 */ /* 0x0022a400080011ff */
[----:B--2---:R-:W-:Y:S05]  /*84a0*/  @!P0 NANOSLEEP.SYNCS 0x989680 ;  /* 0x009896800000895d */ /* 0x004fea0003900000 */
[----:B------:R-:W2:Y:S02]  /*84b0*/  @!P0 SYNCS.PHASECHK.TRANS64 P0, [R0+URZ], R3 ;  /* 0x00000003000085a7 */ /* 0x000ea400080010ff */
[----:B--2---:R-:W-:Y:S05]  /*84c0*/  @!P0 BRA `(.L_x_173) ;  /* 0xfffffffc00f08947 */ /* 0x004fea000383ffff */
[----:B------:R-:W-:Y:S05]  /*84d0*/  BRA `(.L_x_174) ;  /* 0xffffffbc002c7947 */ /* 0x000fea000383ffff */
.L_x_80:
[----:B-1----:R-:W-:-:S07]  /*84e0*/  MOV R0, UR4 ;  /* 0x0000000400007c02 */ /* 0x002fce0008000f00 */
.L_x_175:
[----:B-1----:R1:W2:Y:S02]  /*84f0*/  SYNCS.PHASECHK.TRANS64.TRYWAIT P0, [R0+URZ], R2 ;  /* 0x00000002000075a7 */ /* 0x0022a400080011ff */
[----:B--2---:R-:W-:Y:S05]  /*8500*/  @!P0 NANOSLEEP.SYNCS 0x989680 ;  /* 0x009896800000895d */ /* 0x004fea0003900000 */
[----:B------:R-:W2:Y:S02]  /*8510*/  @!P0 SYNCS.PHASECHK.TRANS64 P0, [R0+URZ], R2 ;  /* 0x00000002000085a7 */ /* 0x000ea400080010ff */
[----:B--2---:R-:W-:Y:S05]  /*8520*/  @!P0 BRA `(.L_x_175) ;  /* 0xfffffffc00f08947 */ /* 0x004fea000383ffff */
[----:B------:R-:W-:Y:S05]  /*8530*/  BRA `(.L_x_176) ;  /* 0xffffffbc00387947 */ /* 0x000fea000383ffff */
.L_x_85:
[----:B---3--:R3:W1:Y:S02]  /*8540*/  SYNCS.PHASECHK.TRANS64.TRYWAIT P0, [R12+URZ+0x110], R0 ;  /* 0x000110000c0075a7 */ /* 0x00866400080011ff */
[----:B-1----:R-:W-:Y:S05]  /*8550*/  @!P0 NANOSLEEP.SYNCS 0x989680 ;  /* 0x009896800000895d */ /* 0x002fea0003900000 */
[----:B------:R-:W1:Y:S02]  /*8560*/  @!P0 SYNCS.PHASECHK.TRANS64 P0, [R12+URZ+0x110], R0 ;  /* 0x000110000c0085a7 */ /* 0x000e6400080010ff */
[----:B-1----:R-:W-:Y:S05]  /*8570*/  @!P0 BRA `(.L_x_85) ;  /* 0xfffffffc00f08947 */ /* 0x002fea000383ffff */
[----:B------:R-:W-:Y:S05]  /*8580*/  BRA `(.L_x_177) ;  /* 0xffffffc000487947 */ /* 0x000fea000383ffff */
.L_x_88:
[----:B-1----:R-:W-:Y:S07]  /*8590*/  MOV R0, UR24 ;  /* 0x0000001800007c02 */ /* 0x002fee0008000f00 */
.L_x_178:
[----:B-1----:R1:W2:Y:S02]  /*85a0*/  SYNCS.PHASECHK.TRANS64.TRYWAIT P2, [R0+URZ+0x108], R6 ;  /* 0x00010806000075a7 */ /* 0x0022a400080411ff */
[----:B--2---:R-:W-:Y:S05]  /*85b0*/  @!P2 NANOSLEEP.SYNCS 0x989680 ;  /* 0x009896800000a95d */ /* 0x004fea0003900000 */
[----:B------:R-:W2:Y:S02]  /*85c0*/  @!P2 SYNCS.PHASECHK.TRANS64 P2, [R0+URZ+0x108], R6 ;  /* 0x000108060000a5a7 */ /* 0x000ea400080410ff */
[----:B--2---:R-:W-:Y:S05]  /*85d0*/  @!P2 BRA `(.L_x_178) ;  /* 0xfffffffc00f0a947 */ /* 0x004fea000383ffff */
[----:B------:R-:W-:Y:S05]  /*85e0*/  BRA `(.L_x_87) ;  /* 0xffffffc400ac7947 */ /* 0x000fea000383ffff */
.L_x_91:
[----:B------:R-:W-:Y:S07]  /*85f0*/  MOV R0, UR4 ;  /* 0x0000000400007c02 */ /* 0x000fee0008000f00 */
.L_x_179:
[----:B-1----:R1:W2:Y:S02]  /*8600*/  SYNCS.PHASECHK.TRANS64.TRYWAIT P0, [R0+URZ+0xe8], R9 ;  /* 0x0000e809000075a7 */ /* 0x0022a400080011ff */
[----:B--2---:R-:W-:Y:S05]  /*8610*/  @!P0 NANOSLEEP.SYNCS 0x989680 ;  /* 0x009896800000895d */ /* 0x004fea0003900000 */
[----:B------:R-:W2:Y:S02]  /*8620*/  @!P0 SYNCS.PHASECHK.TRANS64 P0, [R0+URZ+0xe8], R9 ;  /* 0x0000e809000085a7 */ /* 0x000ea400080010ff */
[----:B--2---:R-:W-:Y:S05]  /*8630*/  @!P0 BRA `(.L_x_179) ;  /* 0xfffffffc00f08947 */ /* 0x004fea000383ffff */
[----:B------:R-:W-:Y:S05]  /*8640*/  BRA `(.L_x_180) ;  /* 0xffffffc8000c7947 */ /* 0x000fea000383ffff */
.L_x_92:
[----:B------:R-:W-:Y:S07]  /*8650*/  MOV R6, UR5 ;  /* 0x0000000500067c02 */ /* 0x000fee0008000f00 */
.L_x_181:
[----:B-1----:R1:W2:Y:S02]  /*8660*/  SYNCS.PHASECHK.TRANS64.TRYWAIT P0, [R6+URZ+0xe8], R0 ;  /* 0x0000e800060075a7 */ /* 0x0022a400080011ff */
[----:B--2---:R-:W-:Y:S05]  /*8670*/  @!P0 NANOSLEEP.SYNCS 0x989680 ;  /* 0x009896800000895d */ /* 0x004fea0003900000 */
[----:B------:R-:W2:Y:S02]  /*8680*/  @!P0 SYNCS.PHASECHK.TRANS64 P0, [R6+URZ+0xe8], R0 ;  /* 0x0000e800060085a7 */ /* 0x000ea400080010ff */
[----:B--2---:R-:W-:Y:S05]  /*8690*/  @!P0 BRA `(.L_x_181) ;  /* 0xfffffffc00f08947 */ /* 0x004fea000383ffff */
[----:B------:R-:W-:Y:S05]  /*86a0*/  BRA `(.L_x_182) ;  /* 0xffffffc800687947 */ /* 0x000fea000383ffff */
.L_x_94:
[----:B------:R-:W-:-:S07]  /*86b0*/  MOV R0, UR4 ;  /* 0x0000000400007c02 */ /* 0x000fce0008000f00 */
.L_x_183:
[----:B-1----:R1:W2:Y:S02]  /*86c0*/  SYNCS.PHASECHK.TRANS64.TRYWAIT P0, [R0+URZ], R2 ;  /* 0x00000002000075a7 */ /* 0x0022a400080011ff */
[----:B--2---:R-:W-:Y:S05]  /*86d0*/  @!P0 NANOSLEEP.SYNCS 0x989680 ;  /* 0x009896800000895d */ /* 0x004fea0003900000 */
[----:B------:R-:W2:Y:S02]  /*86e0*/  @!P0 SYNCS.PHASECHK.TRANS64 P0, [R0+URZ], R2 ;  /* 0x00000002000085a7 */ /* 0x000ea400080010ff */
[----:B--2---:R-:W-:Y:S05]  /*86f0*/  @!P0 BRA `(.L_x_183) ;  /* 0xfffffffc00f08947 */ /* 0x004fea000383ffff */
[----:B------:R-:W-:Y:S05]  /*8700*/  BRA `(.L_x_184) ;  /* 0xffffffc800f87947 */ /* 0x000fea000383ffff */
.L_x_95:
[----:B------:R-:W-:-:S07]  /*8710*/  MOV R0, UR5 ;  /* 0x0000000500007c02 */ /* 0x000fce0008000f00 */
.L_x_185:
[----:B-1----:R1:W2:Y:S02]  /*8720*/  SYNCS.PHASECHK.TRANS64.TRYWAIT P0, [R0+URZ], R2 ;  /* 0x00000002000075a7 */ /* 0x0022a400080011ff */
[----:B--2---:R-:W-:Y:S05]  /*8730*/  @!P0 NANOSLEEP.SYNCS 0x989680 ;  /* 0x009896800000895d */ /* 0x004fea0003900000 */
[----:B------:R-:W2:Y:S02]  /*8740*/  @!P0 SYNCS.PHASECHK.TRANS64 P0, [R0+URZ], R2 ;  /* 0x00000002000085a7 */ /* 0x000ea400080010ff */
[----:B--2---:R-:W-:Y:S05]  /*8750*/  @!P0 BRA `(.L_x_185) ;  /* 0xfffffffc00f08947 */ /* 0x004fea000383ffff */
[----:B------:R-:W-:Y:S05]  /*8760*/  BRA `(.L_x_186) ;  /* 0xffffffcc00047947 */ /* 0x000fea000383ffff */
.L_x_97:
[----:B-1----:R1:W2:Y:S02]  /*8770*/  SYNCS.PHASECHK.TRANS64.TRYWAIT P0, [R0+URZ+0x110], R2 ;  /* 0x00011002000075a7 */ /* 0x0022a400080011ff */
[----:B--2---:R-:W-:Y:S05]  /*8780*/  @!P0 NANOSLEEP.SYNCS 0x989680 ;  /* 0x009896800000895d */ /* 0x004fea0003900000 */
[----:B------:R-:W2:Y:S02]  /*8790*/  @!P0 SYNCS.PHASECHK.TRANS64 P0, [R0+URZ+0x110], R2 ;  /* 0x00011002000085a7 */ /* 0x000ea400080010ff */
[----:B--2---:R-:W-:Y:S05]  /*87a0*/  @!P0 BRA `(.L_x_97) ;  /* 0xfffffffc00f08947 */ /* 0x004fea000383ffff */
[----:B------:R-:W-:Y:S05]  /*87b0*/  BRA `(.L_x_187) ;  /* 0xffffffcc00f07947 */ /* 0x000fea000383ffff */
.L_x_107:
[----:B-1----:R1:W3:Y:S02]  /*87c0*/  SYNCS.PHASECHK.TRANS64.TRYWAIT P1, [R2+URZ+0xd0], R4 ;  /* 0x0000d004020075a7 */ /* 0x0022e400080211ff */
[----:B---3--:R-:W-:Y:S05]  /*87d0*/  @!P1 NANOSLEEP.SYNCS 0x989680 ;  /* 0x009896800000995d */ /* 0x008fea0003900000 */
[----:B------:R-:W3:Y:S02]  /*87e0*/  @!P1 SYNCS.PHASECHK.TRANS64 P1, [R2+URZ+0xd0], R4 ;  /* 0x0000d004020095a7 */ /* 0x000ee400080210ff */
[----:B---3--:R-:W-:Y:S05]  /*87f0*/  @!P1 BRA `(.L_x_107) ;  /* 0xfffffffc00f09947 */ /* 0x008fea000383ffff */
[----:B------:R-:W-:Y:S05]  /*8800*/  BRA `(.L_x_106) ;  /* 0xffffffdc00607947 */ /* 0x000fea000383ffff */
.L_x_109:
[----:B-1----:R1:W2:Y:S02]  /*8810*/  SYNCS.PHASECHK.TRANS64.TRYWAIT P0, [R27+URZ+0x130], R3 ;  /* 0x000130031b0075a7 */ /* 0x0022a400080011ff */
[----:B--2---:R-:W-:Y:S05]  /*8820*/  @!P0 NANOSLEEP.SYNCS 0x989680 ;  /* 0x009896800000895d */ /* 0x004fea0003900000 */
[----:B------:R-:W2:Y:S02]  /*8830*/  @!P0 SYNCS.PHASECHK.TRANS64 P0, [R27+URZ+0x130], R3 ;  /* 0x000130031b0085a7 */ /* 0x000ea400080010ff */
[----:B--2---:R-:W-:Y:S05]  /*8840*/  @!P0 BRA `(.L_x_109) ;  /* 0xfffffffc00f08947 */ /* 0x004fea000383ffff */
[----:B------:R-:W-:Y:S05]  /*8850*/  BRA `(.L_x_108) ;  /* 0xffffffdc00b07947 */ /* 0x000fea000383ffff */
.L_x_120:
[----:B-1----:R1:W2:Y:S02]  /*8860*/  SYNCS.PHASECHK.TRANS64.TRYWAIT P0, [R2+URZ+0xd0], R63 ;  /* 0x0000d03f020075a7 */ /* 0x0022a400080011ff */
[----:B--2---:R-:W-:Y:S05]  /*8870*/  @!P0 NANOSLEEP.SYNCS 0x989680 ;  /* 0x009896800000895d */ /* 0x004fea0003900000 */
[----:B------:R-:W2:Y:S02]  /*8880*/  @!P0 SYNCS.PHASECHK.TRANS64 P0, [R2+URZ+0xd0], R63 ;  /* 0x0000d03f020085a7 */ /* 0x000ea400080010ff */
[----:B--2---:R-:W-:Y:S05]  /*8890*/  @!P0 BRA `(.L_x_120) ;  /* 0xfffffffc00f08947 */ /* 0x004fea000383ffff */
[----:B------:R-:W-:Y:S05]  /*88a0*/  BRA `(.L_x_119) ;  /* 0xffffffe400c47947 */ /* 0x000fea000383ffff */
        .weak           $__internal_0_$__cuda_sm10x_tcgen05_guardrail_trap_col_being_dealloced_not_returned_by_alloc
        .type           $__internal_0_$__cuda_sm10x_tcgen05_guardrail_trap_col_being_dealloced_not_returned_by_alloc,@function
        .size           $__internal_0_$__cuda_sm10x_tcgen05_guardrail_trap_col_being_dealloced_not_returned_by_alloc,($__internal_1_$__cuda_sm10x_tcgen05_guardrail_trap_phase_invalid_during_alloc - $__internal_0_$__cuda_sm10x_tcgen05_guardrail_trap_col_being_dealloced_not_returned_by_alloc)
$__internal_0_$__cuda_sm10x_tcgen05_guardrail_trap_col_being_dealloced_not_returned_by_alloc:
[----:B------:R-:W-:Y:S05]  /*88b0*/  BPT.TRAP 0x1 ;  /* 0x000000040000795c */ /* 0x000fea0000300000 */
[----:B------:R-:W-:-:S04]  /*88c0*/  HFMA2 R3, -RZ, RZ, 0, 0 ;  /* 0x00000000ff037431 */ /* 0x000fc800000001ff */
[----:B------:R-:W-:Y:S05]  /*88d0*/  RET.REL.NODEC R2 `(_ZN7cutlass13device_kernelINS_4gemm6kernel13GemmUniversalIN4cute5tupleIJiiiiEEENS1_10collective13CollectiveMmaINS1_35MainloopSm100TmaUmmaWarpSpecializedILi13ELi2ELi4ENS5_IJNS4_1CILi1EEENSA_ILi2EEESB_EEEEENS5_IJNSA_ILi64EEESF_SF_EEENS_6half_tENS5_IJlSB_lEEESH_SI_NS4_8TiledMMAINS4_8MMA_AtomIJNS4_20SM100_MMA_F16BF16_SSISH_SH_fLi64ELi64ELNS4_4UMMA5MajorE0ELSN_0ELNSM_7ScaleInE0ELSO_0EEEEEENS4_6LayoutINS5_IJSB_SB_SB_EEENS5_IJNSA_ILi0EEEST_ST_EEEEENS5_IJNS4_10UnderscoreESW_SW_EEEEENS4_23SM90_TMA_LOAD_MULTICASTENS4_14ComposedLayoutINS4_7SwizzleILi3ELi4ELi3EEENS4_18smem_ptr_flag_bitsILi16EEENSR_INS5_IJNSA_ILi8EEESF_EEENS5_IJSF_SB_EEEEEEEvNS4_8identityENS4_13SM90_TMA_LOADES19_vS1A_EENS_8epilogue10collective18CollectiveEpilogueINS1D_23Sm100TmaWarpSpecializedILi3ELi2ELi16ELb1ELb0EEEJSG_NS5_IJNSR_ISF_SB_EENSR_INSA_ILi32EEESB_EEEEESH_SI_SH_SI_NS1D_6fusion15FusionCallbacksIS1H_NS1M_17LinearCombinationISH_fSH_fLNS_15FloatRoundStyleE2EEESG_S1L_JEEENS4_5SM1004TMEM4LOAD26SM100_TMEM_LOAD_16dp256b4xES1B_NS10_INS11_ILi2ELi4ELi3EEES14_NSR_INS5_IJS15_S1J_EEENS5_IJS1J_SB_EEEEEEENS4_17SM75_U32x4_LDSM_NENS4_14SM90_TMA_STOREES20_NS4_17SM90_U32x4_STSM_NENS4_39AutoVectorizingCopyWithAssumedAlignmentILi128EEEEEEvvEEEEvNT_6ParamsE) ;  /* 0xffffff7402c87950 */ /* 0x000fea0003c3ffff */
        .weak           $__internal_1_$__cuda_sm10x_tcgen05_guardrail_trap_phase_invalid_during_alloc
        .type           $__internal_1_$__cuda_sm10x_tcgen05_guardrail_trap_phase_invalid_during_alloc,@function
        .size           $__internal_1_$__cuda_sm10x_tcgen05_guardrail_trap_phase_invalid_during_alloc,($__internal_2_$__cuda_sm10x_tcgen05_guardrail_trap_unallocated_columns_being_dealloced - $__internal_1_$__cuda_sm10x_tcgen05_guardrail_trap_phase_invalid_during_alloc)
$__internal_1_$__cuda_sm10x_tcgen05_guardrail_trap_phase_invalid_during_alloc:
[----:B------:R-:W-:Y:S05]  /*88e0*/  BPT.TRAP 0x1 ;  /* 0x000000040000795c */ /* 0x000fea0000300000 */
[----:B------:R-:W-:-:S04]  /*88f0*/  MOV R5, 0x0 ;  /* 0x0000000000057802 */ /* 0x000fc80000000f00 */
[----:B------:R-:W-:Y:S05]  /*8900*/  RET.REL.NODEC R4 `(_ZN7cutlass13device_kernelINS_4gemm6kernel13GemmUniversalIN4cute5tupleIJiiiiEEENS1_10collective13CollectiveMmaINS1_35MainloopSm100TmaUmmaWarpSpecializedILi13ELi2ELi4ENS5_IJNS4_1CILi1EEENSA_ILi2EEESB_EEEEENS5_IJNSA_ILi64EEESF_SF_EEENS_6half_tENS5_IJlSB_lEEESH_SI_NS4_8TiledMMAINS4_8MMA_AtomIJNS4_20SM100_MMA_F16BF16_SSISH_SH_fLi64ELi64ELNS4_4UMMA5MajorE0ELSN_0ELNSM_7ScaleInE0ELSO_0EEEEEENS4_6LayoutINS5_IJSB_SB_SB_EEENS5_IJNSA_ILi0EEEST_ST_EEEEENS5_IJNS4_10UnderscoreESW_SW_EEEEENS4_23SM90_TMA_LOAD_MULTICASTENS4_14ComposedLayoutINS4_7SwizzleILi3ELi4ELi3EEENS4_18smem_ptr_flag_bitsILi16EEENSR_INS5_IJNSA_ILi8EEESF_EEENS5_IJSF_SB_EEEEEEEvNS4_8identityENS4_13SM90_TMA_LOADES19_vS1A_EENS_8epilogue10collective18CollectiveEpilogueINS1D_23Sm100TmaWarpSpecializedILi3ELi2ELi16ELb1ELb0EEEJSG_NS5_IJNSR_ISF_SB_EENSR_INSA_ILi32EEESB_EEEEESH_SI_SH_SI_NS1D_6fusion15FusionCallbacksIS1H_NS1M_17LinearCombinationISH_fSH_fLNS_15FloatRoundStyleE2EEESG_S1L_JEEENS4_5SM1004TMEM4LOAD26SM100_TMEM_LOAD_16dp256b4xES1B_NS10_INS11_ILi2ELi4ELi3EEES14_NSR_INS5_IJS15_S1J_EEENS5_IJS1J_SB_EEEEEEENS4_17SM75_U32x4_LDSM_NENS4_14SM90_TMA_STOREES20_NS4_17SM90_U32x4_STSM_NENS4_39AutoVectorizingCopyWithAssumedAlignmentILi128EEEEEEvvEEEEvNT_6ParamsE) ;  /* 0xffffff7404bc7950 */ /* 0x000fea0003c3ffff */
        .weak           $__internal_2_$__cuda_sm10x_tcgen05_guardrail_trap_unallocated_columns_being_dealloced
        .type           $__internal_2_$__cuda_sm10x_tcgen05_guardrail_trap_unallocated_columns_being_dealloced,@function
        .size           $__internal_2_$__cuda_sm10x_tcgen05_guardrail_trap_unallocated_columns_being_dealloced,(.L_x_189 - $__internal_2_$__cuda_sm10x_tcgen05_guardrail_trap_unallocated_columns_being_dealloced)
$__internal_2_$__cuda_sm10x_tcgen05_guardrail_trap_unallocated_columns_being_dealloced:
[----:B------:R-:W-:Y:S05]  /*8910*/  BPT.TRAP 0x1 ;  /* 0x000000040000795c */ /* 0x000fea0000300000 */
[----:B------:R-:W-:-:S04]  /*8920*/  HFMA2 R3, -RZ, RZ, 0, 0 ;  /* 0x00000000ff037431 */ /* 0x000fc800000001ff */
[----:B------:R-:W-:Y:S05]  /*8930*/  RET.REL.NODEC R2 `(_ZN7cutlass13device_kernelINS_4gemm6kernel13GemmUniversalIN4cute5tupleIJiiiiEEENS1_10collective13CollectiveMmaINS1_35MainloopSm100TmaUmmaWarpSpecializedILi13ELi2ELi4ENS5_IJNS4_1CILi1EEENSA_ILi2EEESB_EEEEENS5_IJNSA_ILi64EEESF_SF_EEENS_6half_tENS5_IJlSB_lEEESH_SI_NS4_8TiledMMAINS4_8MMA_AtomIJNS4_20SM100_MMA_F16BF16_SSISH_SH_fLi64ELi64ELNS4_4UMMA5MajorE0ELSN_0ELNSM_7ScaleInE0ELSO_0EEEEEENS4_6LayoutINS5_IJSB_SB_SB_EEENS5_IJNSA_ILi0EEEST_ST_EEEEENS5_IJNS4_10UnderscoreESW_SW_EEEEENS4_23SM90_TMA_LOAD_MULTICASTENS4_14ComposedLayoutINS4_7SwizzleILi3ELi4ELi3EEENS4_18smem_ptr_flag_bitsILi16EEENSR_INS5_IJNSA_ILi8EEESF_EEENS5_IJSF_SB_EEEEEEEvNS4_8identityENS4_13SM90_TMA_LOADES19_vS1A_EENS_8epilogue10collective18CollectiveEpilogueINS1D_23Sm100TmaWarpSpecializedILi3ELi2ELi16ELb1ELb0EEEJSG_NS5_IJNSR_ISF_SB_EENSR_INSA_ILi32EEESB_EEEEESH_SI_SH_SI_NS1D_6fusion15FusionCallbacksIS1H_NS1M_17LinearCombinationISH_fSH_fLNS_15FloatRoundStyleE2EEESG_S1L_JEEENS4_5SM1004TMEM4LOAD26SM100_TMEM_LOAD_16dp256b4xES1B_NS10_INS11_ILi2ELi4ELi3EEES14_NSR_INS5_IJS15_S1J_EEENS5_IJS1J_SB_EEEEEEENS4_17SM75_U32x4_LDSM_NENS4_14SM90_TMA_STOREES20_NS4_17SM90_U32x4_STSM_NENS4_39AutoVectorizingCopyWithAssumedAlignmentILi128EEEEEEvvEEEEvNT_6ParamsE) ;  /* 0xffffff7402b07950 */ /* 0x000fea0003c3ffff */
.L_x_188:
[----:B------:R-:W-:-:S00]  /*8940*/  BRA `(.L_x_188) ;  /* 0xfffffffc00fc7947 */ /* 0x000fc0000383ffff */
[----:B------:R-:W-:-:S00]  /*8950*/  NOP ;  /* 0x0000000000007918 */ /* 0x000fc00000000000 */
        /* <DEDUP_REMOVED lines=10> */
.L_x_189:


//--------------------- .nv.global.init           --------------------------
	.section	.nv.global.init,"aw",@progbits
.nv.global.init:
	.type		$str$27,@object
	.size		$str$27,($str$28 - $str$27)
$str$27:
        /*0000*/ 	.byte	0x28, 0x61, 0x64, 0x64, 0x72, 0x65, 0x73, 0x73, 0x20, 0x26, 0x20, 0x6d, 0x61, 0x73, 0x6b, 0x29
        /*0010*/ 	.byte	0x20, 0x3d, 0x3d, 0x20, 0x30, 0x00
	.type		$str$28,@object
	.size		$str$28,($str$26 - $str$28)
$str$28:
        /*0016*/ 	.byte	0x2f, 0x74, 0x6d, 0x70, 0x2f, 0x63, 0x75, 0x74, 0x6c, 0x61, 0x73, 0x73, 0x5f, 0x73, 0x77, 0x65
        /*0026*/ 	.byte	0x65, 0x70, 0x5f, 0x73, 0x72, 0x63, 0x2f, 0x69, 0x6e, 0x63, 0x6c, 0x75, 0x64, 0x65, 0x2f, 0x63
        /*0036*/ 	.byte	0x75, 0x74, 0x65, 0x2f, 0x70, 0x6f, 0x69, 0x6e, 0x74, 0x65, 0x72, 0x5f, 0x66, 0x6c, 0x61, 0x67
        /*0046*/ 	.byte	0x67, 0x65, 0x64, 0x2e, 0x68, 0x70, 0x70, 0x00
	.type		$str$26,@object
	.size		$str$26,($str$25 - $str$26)
$str$26:
        /*004e*/ 	.byte	0x2f, 0x74, 0x6d, 0x70, 0x2f, 0x63, 0x75, 0x74, 0x6c, 0x61, 0x73, 0x73, 0x5f, 0x73, 0x77, 0x65
        /*005e*/ 	.byte	0x65, 0x70, 0x5f, 0x73, 0x72, 0x63, 0x2f, 0x69, 0x6e, 0x63, 0x6c, 0x75, 0x64, 0x65, 0x2f, 0x63
        /*006e*/ 	.byte	0x75, 0x74, 0x65, 0x2f, 0x61, 0x74, 0x6f, 0x6d, 0x2f, 0x63, 0x6f, 0x70, 0x79, 0x5f, 0x74, 0x72
        /*007e*/ 	.byte	0x61, 0x69, 0x74, 0x73, 0x5f, 0x73, 0x6d, 0x31, 0x30, 0x30, 0x2e, 0x68, 0x70, 0x70, 0x00
	.type		$str$25,@object
	.size		$str$25,(__unnamed_1 - $str$25)
$str$25:
        /*008d*/ 	.byte	0x28, 0x28, 0x75, 0x69, 0x6e, 0x74, 0x33, 0x32, 0x5f, 0x74, 0x28, 0x74, 0x68, 0x72, 0x65, 0x61
        /*009d*/ 	.byte	0x64, 0x49, 0x64, 0x78, 0x2e, 0x78, 0x29, 0x20, 0x2f, 0x20, 0x33, 0x32, 0x29, 0x20, 0x25, 0x20
        /*00ad*/ 	.byte	0x34, 0x29, 0x20, 0x3d, 0x3d, 0x20, 0x28, 0x28, 0x28, 0x74, 0x6d, 0x65, 0x6d, 0x5f, 0x61, 0x64
        /*00bd*/ 	.byte	0x64, 0x72, 0x20, 0x3e, 0x3e, 0x20, 0x31, 0x36, 0x29, 0x20, 0x2f, 0x20, 0x33, 0x32, 0x29, 0x20
        /*00cd*/ 	.byte	0x25, 0x20, 0x34, 0x29, 0x00
	.type		__unnamed_1,@object
	.size		__unnamed_1,(__unnamed_2 - __unnamed_1)
__unnamed_1:
        /*00d2*/ 	.byte	0x61, 0x75, 0x74, 0x6f, 0x20, 0x63, 0x75, 0x74, 0x65, 0x3a, 0x3a, 0x61, 0x73, 0x5f, 0x70, 0x6f
        /* <DEDUP_REMOVED lines=24> */
        /*0262*/ 	.byte	0x3e, 0x3e, 0x3e, 0x5d, 0x00
	.type		__unnamed_2,@object
	.size		__unnamed_2,(.L_2 - __unnamed_2)
__unnamed_2:
        /* <DEDUP_REMOVED lines=46> */
.L_2:


//--------------------- .nv.shared._ZN7cutlass13device_kernelINS_4gemm6kernel13GemmUniversalIN4cute5tupleIJiiiiEEENS1_10collective13CollectiveMmaINS1_35MainloopSm100TmaUmmaWarpSpecializedILi13ELi2ELi4ENS5_IJNS4_1CILi1EEENSA_ILi2EEESB_EEEEENS5_IJNSA_ILi64EEESF_SF_EEENS_6half_tENS5_IJlSB_lEEESH_SI_NS4_8TiledMMAINS4_8MMA_AtomIJNS4_20SM100_MMA_F16BF16_SSISH_SH_fLi64ELi64ELNS4_4UMMA5MajorE0ELSN_0ELNSM_7ScaleInE0ELSO_0EEEEEENS4_6LayoutINS5_IJSB_SB_SB_EEENS5_IJNSA_ILi0EEEST_ST_EEEEENS5_IJNS4_10UnderscoreESW_SW_EEEEENS4_23SM90_TMA_LOAD_MULTICASTENS4_14ComposedLayoutINS4_7SwizzleILi3ELi4ELi3EEENS4_18smem_ptr_flag_bitsILi16EEENSR_INS5_IJNSA_ILi8EEESF_EEENS5_IJSF_SB_EEEEEEEvNS4_8identityENS4_13SM90_TMA_LOADES19_vS1A_EENS_8epilogue10collective18CollectiveEpilogueINS1D_23Sm100TmaWarpSpecializedILi3ELi2ELi16ELb1ELb0EEEJSG_NS5_IJNSR_ISF_SB_EENSR_INSA_ILi32EEESB_EEEEESH_SI_SH_SI_NS1D_6fusion15FusionCallbacksIS1H_NS1M_17LinearCombinationISH_fSH_fLNS_15FloatRoundStyleE2EEESG_S1L_JEEENS4_5SM1004TMEM4LOAD26SM100_TMEM_LOAD_16dp256b4xES1B_NS10_INS11_ILi2ELi4ELi3EEES14_NSR_INS5_IJS15_S1J_EEENS5_IJS1J_SB_EEEEEEENS4_17SM75_U32x4_LDSM_NENS4_14SM90_TMA_STOREES20_NS4_17SM90_U32x4_STSM_NENS4_39AutoVectorizingCopyWithAssumedAlignmentILi128EEEEEEvvEEEEvNT_6ParamsE --------------------------
	.section	.nv.shared._ZN7cutlass13device_kernelINS_4gemm6kernel13GemmUniversalIN4cute5tupleIJiiiiEEENS1_10collective13CollectiveMmaINS1_35MainloopSm100TmaUmmaWarpSpecializedILi13ELi2ELi4ENS5_IJNS4_1CILi1EEENSA_ILi2EEESB_EEEEENS5_IJNSA_ILi64EEESF_SF_EEENS_6half_tENS5_IJlSB_lEEESH_SI_NS4_8TiledMMAINS4_8MMA_AtomIJNS4_20SM100_MMA_F16BF16_SSISH_SH_fLi64ELi64ELNS4_4UMMA5MajorE0ELSN_0ELNSM_7ScaleInE0ELSO_0EEEEEENS4_6LayoutINS5_IJSB_SB_SB_EEENS5_IJNSA_ILi0EEEST_ST_EEEEENS5_IJNS4_10UnderscoreESW_SW_EEEEENS4_23SM90_TMA_LOAD_MULTICASTENS4_14ComposedLayoutINS4_7SwizzleILi3ELi4ELi3EEENS4_18smem_ptr_flag_bitsILi16EEENSR_INS5_IJNSA_ILi8EEESF_EEENS5_IJSF_SB_EEEEEEEvNS4_8identityENS4_13SM90_TMA_LOADES19_vS1A_EENS_8epilogue10collective18CollectiveEpilogueINS1D_23Sm100TmaWarpSpecializedILi3ELi2ELi16ELb1ELb0EEEJSG_NS5_IJNSR_ISF_SB_EENSR_INSA_ILi32EEESB_EEEEESH_SI_SH_SI_NS1D_6fusion15FusionCallbacksIS1H_NS1M_17LinearCombinationISH_fSH_fLNS_15FloatRoundStyleE2EEESG_S1L_JEEENS4_5SM1004TMEM4LOAD26SM100_TMEM_LOAD_16dp256b4xES1B_NS10_INS11_ILi2ELi4ELi3EEES14_NSR_INS5_IJS15_S1J_EEENS5_IJS1J_SB_EEEEEEENS4_17SM75_U32x4_LDSM_NENS4_14SM90_TMA_STOREES20_NS4_17SM90_U32x4_STSM_NENS4_39AutoVectorizingCopyWithAssumedAlignmentILi128EEEEEEvvEEEEvNT_6ParamsE,"aw",@nobits
	.sectionflags	@""
	.align	16
	.zero		1024


//--------------------- .nv.shared.reserved.0     --------------------------
	.section	.nv.shared.reserved.0,"aw",@nobits
	.weak		__nv_reservedSMEM_offset_0_alias
	.size		__nv_reservedSMEM_offset_0_alias, 0, 64
	.other		__nv_reservedSMEM_offset_0_alias,@"STO_CUDA_RESERVED_SHARED STV_DEFAULT"
__nv_reservedSMEM_offset_0_alias:
	.zero		0
.nv.shared.reserved.0:
	.zero		64
	.weak		__nv_reservedSMEM_tcgen05_partition
	.type		__nv_reservedSMEM_tcgen05_partition,@object
	.size		__nv_reservedSMEM_tcgen05_partition,(.L_0 - __nv_reservedSMEM_tcgen05_partition)
__nv_reservedSMEM_tcgen05_partition:
	.zero		32
.L_0:


//--------------------- .nv.global                --------------------------
	.section	.nv.global,"aw",@nobits
.nv.global:
	.type		_ZN39_INTERNAL_745c1867_4_k_cu_d5d445ed_58194cute1_E,@object
	.size		_ZN39_INTERNAL_745c1867_4_k_cu_d5d445ed_58194cute1_E,(_ZN39_INTERNAL_745c1867_4_k_cu_d5d445ed_58194cuda3std3__45__cpo6cbeginE - _ZN39_INTERNAL_745c1867_4_k_cu_d5d445ed_58194cute1_E)
_ZN39_INTERNAL_745c1867_4_k_cu_d5d445ed_58194cute1_E:
	.zero		1
	.type		_ZN39_INTERNAL_745c1867_4_k_cu_d5d445ed_58194cuda3std3__45__cpo6cbeginE,@object
	.size		_ZN39_INTERNAL_745c1867_4_k_cu_d5d445ed_58194cuda3std3__45__cpo6cbeginE,(_ZN39_INTERNAL_745c1867_4_k_cu_d5d445ed_58194cuda3std3__48in_placeE - _ZN39_INTERNAL_745c1867_4_k_cu_d5d445ed_58194cuda3std3__45__cpo6cbeginE)
_ZN39_INTERNAL_745c1867_4_k_cu_d5d445ed_58194cuda3std3__45__cpo6cbeginE:
	.zero		1
	.type		_ZN39_INTERNAL_745c1867_4_k_cu_d5d445ed_58194cuda3std3__48in_placeE,@object
	.size		_ZN39_INTERNAL_745c1867_4_k_cu_d5d445ed_58194cuda3std3__48in_placeE,(_ZN39_INTERNAL_745c1867_4_k_cu_d5d445ed_58194cuda3std6ranges3__45__cpo9iter_moveE - _ZN39_INTERNAL_745c1867_4_k_cu_d5d445ed_58194cuda3std3__48in_placeE)
_ZN39_INTERNAL_745c1867_4_k_cu_d5d445ed_58194cuda3std3__48in_placeE:
	.zero		1
	.type		_ZN39_INTERNAL_745c1867_4_k_cu_d5d445ed_58194cuda3std6ranges3__45__cpo9iter_moveE,@object
	.size		_ZN39_INTERNAL_745c1867_4_k_cu_d5d445ed_58194cuda3std6ranges3__45__cpo9iter_moveE,(_ZN39_INTERNAL_745c1867_4_k_cu_d5d445ed_58194cuda3std3__45__cpo5beginE - _ZN39_INTERNAL_745c1867_4_k_cu_d5d445ed_58194cuda3std6ranges3__45__cpo9iter_moveE)
_ZN39_INTERNAL_745c1867_4_k_cu_d5d445ed_58194cuda3std6ranges3__45__cpo9iter_moveE:
	.zero		1
	.type		_ZN39_INTERNAL_745c1867_4_k_cu_d5d445ed_58194cuda3std3__45__cpo5beginE,@object
	.size		_ZN39_INTERNAL_745c1867_4_k_cu_d5d445ed_58194cuda3std3__45__cpo5beginE,(_ZN39_INTERNAL_745c1867_4_k_cu_d5d445ed_58194cuda3std3__441_GLOBAL__N__745c1867_4_k_cu_d5d445ed_58196ignoreE - _ZN39_INTERNAL_745c1867_4_k_cu_d5d445ed_58194cuda3std3__45__cpo5beginE)
_ZN39_INTERNAL_745c1867_4_k_cu_d5d445ed_58194cuda3std3__45__cpo5beginE:
	.zero		1
	.type		_ZN39_INTERNAL_745c1867_4_k_cu_d5d445ed_58194cuda3std3__441_GLOBAL__N__745c1867_4_k_cu_d5d445ed_58196ignoreE,@object
	.size		_ZN39_INTERNAL_745c1867_4_k_cu_d5d445ed_58194cuda3std3__441_GLOBAL__N__745c1867_4_k_cu_d5d445ed_58196ignoreE,(_ZN39_INTERNAL_745c1867_4_k_cu_d5d445ed_58194cute7productE - _ZN39_INTERNAL_745c1867_4_k_cu_d5d445ed_58194cuda3std3__441_GLOBAL__N__745c1867_4_k_cu_d5d445ed_58196ignoreE)
_ZN39_INTERNAL_745c1867_4_k_cu_d5d445ed_58194cuda3std3__441_GLOBAL__N__745c1867_4_k_cu_d5d445ed_58196ignoreE:
	.zero		1
	.type		_ZN39_INTERNAL_745c1867_4_k_cu_d5d445ed_58194cute7productE,@object
	.size		_ZN39_INTERNAL_745c1867_4_k_cu_d5d445ed_58194cute7productE,(_ZN39_INTERNAL_745c1867_4_k_cu_d5d445ed_58194cuda3std3__45__cpo3endE - _ZN39_INTERNAL_745c1867_4_k_cu_d5d445ed_58194cute7productE)
_ZN39_INTERNAL_745c1867_4_k_cu_d5d445ed_58194cute7productE:
	.zero		1
	.type		_ZN39_INTERNAL_745c1867_4_k_cu_d5d445ed_58194cuda3std3__45__cpo3endE,@object
	.size		_ZN39_INTERNAL_745c1867_4_k_cu_d5d445ed_58194cuda3std3__45__cpo3endE,(_ZN39_INTERNAL_745c1867_4_k_cu_d5d445ed_58194cuda3std3__419piecewise_constructE - _ZN39_INTERNAL_745c1867_4_k_cu_d5d445ed_58194cuda3std3__45__cpo3endE)
_ZN39_INTERNAL_745c1867_4_k_cu_d5d445ed_58194cuda3std3__45__cpo3endE:
	.zero		1
	.type		_ZN39_INTERNAL_745c1867_4_k_cu_d5d445ed_58194cuda3std3__419piecewise_constructE,@object
	.size		_ZN39_INTERNAL_745c1867_4_k_cu_d5d445ed_58194cuda3std3__419piecewise_constructE,(_ZN39_INTERNAL_745c1867_4_k_cu_d5d445ed_58194cuda3std3__45__cpo4cendE - _ZN39_INTERNAL_745c1867_4_k_cu_d5d445ed_58194cuda3std3__419piecewise_constructE)
_ZN39_INTERNAL_745c1867_4_k_cu_d5d445ed_58194cuda3std3__419piecewise_constructE:
	.zero		1
	.type		_ZN39_INTERNAL_745c1867_4_k_cu_d5d445ed_58194cuda3std3__45__cpo4cendE,@object
	.size		_ZN39_INTERNAL_745c1867_4_k_cu_d5d445ed_58194cuda3std3__45__cpo4cendE,(_ZN39_INTERNAL_745c1867_4_k_cu_d5d445ed_58194cuda3std6ranges3__45__cpo4swapE - _ZN39_INTERNAL_745c1867_4_k_cu_d5d445ed_58194cuda3std3__45__cpo4cendE)
_ZN39_INTERNAL_745c1867_4_k_cu_d5d445ed_58194cuda3std3__45__cpo4cendE:
	.zero		1
	.type		_ZN39_INTERNAL_745c1867_4_k_cu_d5d445ed_58194cuda3std6ranges3__45__cpo4swapE,@object
	.size		_ZN39_INTERNAL_745c1867_4_k_cu_d5d445ed_58194cuda3std6ranges3__45__cpo4swapE,(.L_10 - _ZN39_INTERNAL_745c1867_4_k_cu_d5d445ed_58194cuda3std6ranges3__45__cpo4swapE)
_ZN39_INTERNAL_745c1867_4_k_cu_d5d445ed_58194cuda3std6ranges3__45__cpo4swapE:
	.zero		1
.L_10:


//--------------------- .nv.constant0._ZN7cutlass13device_kernelINS_4gemm6kernel13GemmUniversalIN4cute5tupleIJiiiiEEENS1_10collective13CollectiveMmaINS1_35MainloopSm100TmaUmmaWarpSpecializedILi13ELi2ELi4ENS5_IJNS4_1CILi1EEENSA_ILi2EEESB_EEEEENS5_IJNSA_ILi64EEESF_SF_EEENS_6half_tENS5_IJlSB_lEEESH_SI_NS4_8TiledMMAINS4_8MMA_AtomIJNS4_20SM100_MMA_F16BF16_SSISH_SH_fLi64ELi64ELNS4_4UMMA5MajorE0ELSN_0ELNSM_7ScaleInE0ELSO_0EEEEEENS4_6LayoutINS5_IJSB_SB_SB_EEENS5_IJNSA_ILi0EEEST_ST_EEEEENS5_IJNS4_10UnderscoreESW_SW_EEEEENS4_23SM90_TMA_LOAD_MULTICASTENS4_14ComposedLayoutINS4_7SwizzleILi3ELi4ELi3EEENS4_18smem_ptr_flag_bitsILi16EEENSR_INS5_IJNSA_ILi8EEESF_EEENS5_IJSF_SB_EEEEEEEvNS4_8identityENS4_13SM90_TMA_LOADES19_vS1A_EENS_8epilogue10collective18CollectiveEpilogueINS1D_23Sm100TmaWarpSpecializedILi3ELi2ELi16ELb1ELb0EEEJSG_NS5_IJNSR_ISF_SB_EENSR_INSA_ILi32EEESB_EEEEESH_SI_SH_SI_NS1D_6fusion15FusionCallbacksIS1H_NS1M_17LinearCombinationISH_fSH_fLNS_15FloatRoundStyleE2EEESG_S1L_JEEENS4_5SM1004TMEM4LOAD26SM100_TMEM_LOAD_16dp256b4xES1B_NS10_INS11_ILi2ELi4ELi3EEES14_NSR_INS5_IJS15_S1J_EEENS5_IJS1J_SB_EEEEEEENS4_17SM75_U32x4_LDSM_NENS4_14SM90_TMA_STOREES20_NS4_17SM90_U32x4_STSM_NENS4_39AutoVectorizingCopyWithAssumedAlignmentILi128EEEEEEvvEEEEvNT_6ParamsE --------------------------
	.section	.nv.constant0._ZN7cutlass13device_kernelINS_4gemm6kernel13GemmUniversalIN4cute5tupleIJiiiiEEENS1_10collective13CollectiveMmaINS1_35MainloopSm100TmaUmmaWarpSpecializedILi13ELi2ELi4ENS5_IJNS4_1CILi1EEENSA_ILi2EEESB_EEEEENS5_IJNSA_ILi64EEESF_SF_EEENS_6half_tENS5_IJlSB_lEEESH_SI_NS4_8TiledMMAINS4_8MMA_AtomIJNS4_20SM100_MMA_F16BF16_SSISH_SH_fLi64ELi64ELNS4_4UMMA5MajorE0ELSN_0ELNSM_7ScaleInE0ELSO_0EEEEEENS4_6LayoutINS5_IJSB_SB_SB_EEENS5_IJNSA_ILi0EEEST_ST_EEEEENS5_IJNS4_10UnderscoreESW_SW_EEEEENS4_23SM90_TMA_LOAD_MULTICASTENS4_14ComposedLayoutINS4_7SwizzleILi3ELi4ELi3EEENS4_18smem_ptr_flag_bitsILi16EEENSR_INS5_IJNSA_ILi8EEESF_EEENS5_IJSF_SB_EEEEEEEvNS4_8identityENS4_13SM90_TMA_LOADES19_vS1A_EENS_8epilogue10collective18CollectiveEpilogueINS1D_23Sm100TmaWarpSpecializedILi3ELi2ELi16ELb1ELb0EEEJSG_NS5_IJNSR_ISF_SB_EENSR_INSA_ILi32EEESB_EEEEESH_SI_SH_SI_NS1D_6fusion15FusionCallbacksIS1H_NS1M_17LinearCombinationISH_fSH_fLNS_15FloatRoundStyleE2EEESG_S1L_JEEENS4_5SM1004TMEM4LOAD26SM100_TMEM_LOAD_16dp256b4xES1B_NS10_INS11_ILi2ELi4ELi3EEES14_NSR_INS5_IJS15_S1J_EEENS5_IJS1J_SB_EEEEEEENS4_17SM75_U32x4_LDSM_NENS4_14SM90_TMA_STOREES20_NS4_17SM90_U32x4_STSM_NENS4_39AutoVectorizingCopyWithAssumedAlignmentILi128EEEEEEvvEEEEvNT_6ParamsE,"a",@progbits
	.sectionflags	@""
	.align	4
.nv.constant0._ZN7cutlass13device_kernelINS_4gemm6kernel13GemmUniversalIN4cute5tupleIJiiiiEEENS1_10collective13CollectiveMmaINS1_35MainloopSm100TmaUmmaWarpSpecializedILi13ELi2ELi4ENS5_IJNS4_1CILi1EEENSA_ILi2EEESB_EEEEENS5_IJNSA_ILi64EEESF_SF_EEENS_6half_tENS5_IJlSB_lEEESH_SI_NS4_8TiledMMAINS4_8MMA_AtomIJNS4_20SM100_MMA_F16BF16_SSISH_SH_fLi64ELi64ELNS4_4UMMA5MajorE0ELSN_0ELNSM_7ScaleInE0ELSO_0EEEEEENS4_6LayoutINS5_IJSB_SB_SB_EEENS5_IJNSA_ILi0EEEST_ST_EEEEENS5_IJNS4_10UnderscoreESW_SW_EEEEENS4_23SM90_TMA_LOAD_MULTICASTENS4_14ComposedLayoutINS4_7SwizzleILi3ELi4ELi3EEENS4_18smem_ptr_flag_bitsILi16EEENSR_INS5_IJNSA_ILi8EEESF_EEENS5_IJSF_SB_EEEEEEEvNS4_8identityENS4_13SM90_TMA_LOADES19_vS1A_EENS_8epilogue10collective18CollectiveEpilogueINS1D_23Sm100TmaWarpSpecializedILi3ELi2ELi16ELb1ELb0EEEJSG_NS5_IJNSR_ISF_SB_EENSR_INSA_ILi32EEESB_EEEEESH_SI_SH_SI_NS1D_6fusion15FusionCallbacksIS1H_NS1M_17LinearCombinationISH_fSH_fLNS_15FloatRoundStyleE2EEESG_S1L_JEEENS4_5SM1004TMEM4LOAD26SM100_TMEM_LOAD_16dp256b4xES1B_NS10_INS11_ILi2ELi4ELi3EEES14_NSR_INS5_IJS15_S1J_EEENS5_IJS1J_SB_EEEEEEENS4_17SM75_U32x4_LDSM_NENS4_14SM90_TMA_STOREES20_NS4_17SM90_U32x4_STSM_NENS4_39AutoVectorizingCopyWithAssumedAlignmentILi128EEEEEEvvEEEEvNT_6ParamsE:
	.zero		2944


//--------------------- SYMBOLS --------------------------

	.type		.nv.reservedSmem.offset0,@object
	.size		.nv.reservedSmem.offset0,0x4
	.type		.nv.reservedSmem.cap,@object
	.size		.nv.reservedSmem.cap,0x4
	.type		__assertfail,@function
